	.target	sm_100a

	.elftype	@"ET_EXEC"


//--------------------- .note.nv.tkinfo           --------------------------
	.section	.note.nv.tkinfo,"",@"SHT_NOTE"
	.sectionflags	@"SHF_NOTE_NV_TKINFO"
	.tkinfo
        /*0018*/ 	.word	0x00000081
        /*0030*/ 	.string	""
        /*0030*/ 	.string	"ptxas-blackwell"
        /*0030*/ 	.string	"Cuda compilation tools, release 12.9, V12.9.86"
        /*0030*/ 	.string	"Build cuda_12.9.r12.9/compiler.36037853_0"
        /*0030*/ 	.string	"-v  -suppress-debug-info  -lineinfo  -arch sm_100a "



//--------------------- .note.nv.cuver            --------------------------
	.section	.note.nv.cuver,"",@"SHT_NOTE"
	.sectionflags	@"SHF_NOTE_NV_CUVER"
        /*0018*/ 	.short	0x0001
        /*001a*/ 	.short	0x0064
        /*001c*/ 	.short	0x0001
        /*001e*/ 	.short	0x0000
        /*0020*/ 	.short	0x0001
        /*0022*/ 	.short	0x0000


//--------------------- .nv.info                  --------------------------
	.section	.nv.info,"",@"SHT_CUDA_INFO"
	.align	4


	//----- nvinfo : EIATTR_REGCOUNT
	.align		4
        /*0000*/ 	.byte	0x04, 0x2f
        /*0002*/ 	.short	(.L_4 - .L_3)
	.align		4
.L_3:
        /*0004*/ 	.word	index@(gluon_tcgen05)
        /*0008*/ 	.word	0x00000087


	//----- nvinfo : EIATTR_FRAME_SIZE
	.align		4
.L_4:
        /*000c*/ 	.byte	0x04, 0x11
        /*000e*/ 	.short	(.L_6 - .L_5)
	.align		4
.L_5:
        /*0010*/ 	.word	index@($__internal_2_$__cuda_sm10x_tcgen05_guardrail_trap_unallocated_columns_being_dealloced)
        /*0014*/ 	.word	0x00000000


	//----- nvinfo : EIATTR_FRAME_SIZE
	.align		4
.L_6:
        /*0018*/ 	.byte	0x04, 0x11
        /*001a*/ 	.short	(.L_8 - .L_7)
	.align		4
.L_7:
        /*001c*/ 	.word	index@($__internal_1_$__cuda_sm10x_tcgen05_guardrail_trap_phase_invalid_during_alloc)
        /*0020*/ 	.word	0x00000000


	//----- nvinfo : EIATTR_FRAME_SIZE
	.align		4
.L_8:
        /*0024*/ 	.byte	0x04, 0x11
        /*0026*/ 	.short	(.L_10 - .L_9)
	.align		4
.L_9:
        /*0028*/ 	.word	index@($__internal_0_$__cuda_sm10x_tcgen05_guardrail_trap_col_being_dealloced_not_returned_by_alloc)
        /*002c*/ 	.word	0x00000000


	//----- nvinfo : EIATTR_FRAME_SIZE
	.align		4
.L_10:
        /*0030*/ 	.byte	0x04, 0x11
        /*0032*/ 	.short	(.L_12 - .L_11)
	.align		4
.L_11:
        /*0034*/ 	.word	index@(gluon_tcgen05)
        /*0038*/ 	.word	0x00000000


	//----- nvinfo : EIATTR_MIN_STACK_SIZE
	.align		4
.L_12:
        /*003c*/ 	.byte	0x04, 0x12
        /*003e*/ 	.short	(.L_14 - .L_13)
	.align		4
.L_13:
        /*0040*/ 	.word	index@(gluon_tcgen05)
        /*0044*/ 	.word	0x00000000
.L_14:


//--------------------- .nv.info.gluon_tcgen05    --------------------------
	.section	.nv.info.gluon_tcgen05,"",@"SHT_CUDA_INFO"
	.sectionflags	@""
	.align	4


	//----- nvinfo : EIATTR_CUDA_API_VERSION
	.align		4
        /*0000*/ 	.byte	0x04, 0x37
        /*0002*/ 	.short	(.L_16 - .L_15)
.L_15:
        /*0004*/ 	.word	0x00000081


	//----- nvinfo : EIATTR_KPARAM_INFO
	.align		4
.L_16:
        /*0008*/ 	.byte	0x04, 0x17
        /*000a*/ 	.short	(.L_18 - .L_17)
.L_17:
        /*000c*/ 	.word	0x00000000
        /*0010*/ 	.short	0x000a
        /*0012*/ 	.short	0x0048
        /*0014*/ 	.byte	0x00, 0xf4, 0x21, 0x00


	//----- nvinfo : EIATTR_KPARAM_INFO
	.align		4
.L_18:
        /*0018*/ 	.byte	0x04, 0x17
        /*001a*/ 	.short	(.L_20 - .L_19)
.L_19:
        /*001c*/ 	.word	0x00000000
        /*0020*/ 	.short	0x0009
        /*0022*/ 	.short	0x0040
        /*0024*/ 	.byte	0x00, 0xf4, 0x21, 0x00


	//----- nvinfo : EIATTR_KPARAM_INFO
	.align		4
.L_20:
        /*0028*/ 	.byte	0x04, 0x17
        /*002a*/ 	.short	(.L_22 - .L_21)
.L_21:
        /*002c*/ 	.word	0x00000000
        /*0030*/ 	.short	0x0008
        /*0032*/ 	.short	0x0038
        /*0034*/ 	.byte	0x00, 0xf0, 0x21, 0x00


	//----- nvinfo : EIATTR_KPARAM_INFO
	.align		4
.L_22:
        /*0038*/ 	.byte	0x04, 0x17
        /*003a*/ 	.short	(.L_24 - .L_23)
.L_23:
        /*003c*/ 	.word	0x00000000
        /*0040*/ 	.short	0x0007
        /*0042*/ 	.short	0x0030
        /*0044*/ 	.byte	0x00, 0xf0, 0x21, 0x00


	//----- nvinfo : EIATTR_KPARAM_INFO
	.align		4
.L_24:
        /*0048*/ 	.byte	0x04, 0x17
        /*004a*/ 	.short	(.L_26 - .L_25)
.L_25:
        /*004c*/ 	.word	0x00000000
        /*0050*/ 	.short	0x0006
        /*0052*/ 	.short	0x0028
        /*0054*/ 	.byte	0x00, 0xf0, 0x21, 0x00


	//----- nvinfo : EIATTR_KPARAM_INFO
	.align		4
.L_26:
        /*0058*/ 	.byte	0x04, 0x17
        /*005a*/ 	.short	(.L_28 - .L_27)
.L_27:
        /*005c*/ 	.word	0x00000000
        /*0060*/ 	.short	0x0005
        /*0062*/ 	.short	0x0020
        /*0064*/ 	.byte	0x00, 0xf0, 0x11, 0x00


	//----- nvinfo : EIATTR_KPARAM_INFO
	.align		4
.L_28:
        /*0068*/ 	.byte	0x04, 0x17
        /*006a*/ 	.short	(.L_30 - .L_29)
.L_29:
        /*006c*/ 	.word	0x00000000
        /*0070*/ 	.short	0x0004
        /*0072*/ 	.short	0x001c
        /*0074*/ 	.byte	0x00, 0xf0, 0x11, 0x00


	//----- nvinfo : EIATTR_KPARAM_INFO
	.align		4
.L_30:
        /*0078*/ 	.byte	0x04, 0x17
        /*007a*/ 	.short	(.L_32 - .L_31)
.L_31:
        /*007c*/ 	.word	0x00000000
        /*0080*/ 	.short	0x0003
        /*0082*/ 	.short	0x0018
        /*0084*/ 	.byte	0x00, 0xf0, 0x11, 0x00


	//----- nvinfo : EIATTR_KPARAM_INFO
	.align		4
.L_32:
        /*0088*/ 	.byte	0x04, 0x17
        /*008a*/ 	.short	(.L_34 - .L_33)
.L_33:
        /*008c*/ 	.word	0x00000000
        /*0090*/ 	.short	0x0002
        /*0092*/ 	.short	0x0010
        /*0094*/ 	.byte	0x00, 0xf4, 0x21, 0x00


	//----- nvinfo : EIATTR_KPARAM_INFO
	.align		4
.L_34:
        /*0098*/ 	.byte	0x04, 0x17
        /*009a*/ 	.short	(.L_36 - .L_35)
.L_35:
        /*009c*/ 	.word	0x00000000
        /*00a0*/ 	.short	0x0001
        /*00a2*/ 	.short	0x0008
        /*00a4*/ 	.byte	0x00, 0xf4, 0x21, 0x00


	//----- nvinfo : EIATTR_KPARAM_INFO
	.align		4
.L_36:
        /*00a8*/ 	.byte	0x04, 0x17
        /*00aa*/ 	.short	(.L_38 - .L_37)
.L_37:
        /*00ac*/ 	.word	0x00000000
        /*00b0*/ 	.short	0x0000
        /*00b2*/ 	.short	0x0000
        /*00b4*/ 	.byte	0x00, 0xf4, 0x21, 0x00


	//----- nvinfo : EIATTR_AT_ENTRY_FRAGMENTS
	.align		4
.L_38:
        /*00b8*/ 	.byte	0x04, 0x4f
        /*00ba*/ 	.short	(.L_40 - .L_39)


	//   ....[0]....
.L_39:
        /*00bc*/ 	.word	0x00000004


	//----- nvinfo : EIATTR_RESERVED_SMEM_USED
	.align		4
.L_40:
        /*00c0*/ 	.byte	0x01, 0x41
	.zero		2


	//----- nvinfo : EIATTR_SPARSE_MMA_MASK
	.align		4
        /*00c4*/ 	.byte	0x03, 0x50
        /*00c6*/ 	.short	0x0000


	//----- nvinfo : EIATTR_TCGEN05_1CTA_USED
	.align		4
        /*00c8*/ 	.byte	0x01, 0x51
	.zero		2


	//----- nvinfo : EIATTR_MAXREG_COUNT
	.align		4
        /*00cc*/ 	.byte	0x03, 0x1b
        /*00ce*/ 	.short	0x00ff


	//----- nvinfo : EIATTR_NUM_BARRIERS
	.align		4
        /*00d0*/ 	.byte	0x02, 0x4c
        /*00d2*/ 	.byte	0x01
	.zero		1


	//----- nvinfo : EIATTR_INT_WARP_WIDE_INSTR_OFFSETS
	.align		4
        /*00d4*/ 	.byte	0x04, 0x31
        /*00d6*/ 	.short	(.L_42 - .L_41)


	//   ....[0]....
.L_41:
        /*00d8*/ 	.word	0x00001740


	//   ....[1]....
        /*00dc*/ 	.word	0x00001760


	//   ....[2]....
        /*00e0*/ 	.word	0x000017f0


	//   ....[3]....
        /*00e4*/ 	.word	0x000019d0


	//   ....[4]....
        /*00e8*/ 	.word	0x000019e0


	//   ....[5]....
        /*00ec*/ 	.word	0x00001a40


	//   ....[6]....
        /*00f0*/ 	.word	0x00001a50


	//   ....[7]....
        /*00f4*/ 	.word	0x00001cb0


	//   ....[8]....
        /*00f8*/ 	.word	0x00001cc0


	//   ....[9]....
        /*00fc*/ 	.word	0x00001e50


	//   ....[10]....
        /*0100*/ 	.word	0x00001e80


	//   ....[11]....
        /*0104*/ 	.word	0x00001ea0


	//   ....[12]....
        /*0108*/ 	.word	0x00001ee0


	//   ....[13]....
        /*010c*/ 	.word	0x00002110


	//   ....[14]....
        /*0110*/ 	.word	0x00002120


	//   ....[15]....
        /*0114*/ 	.word	0x000023f0


	//   ....[16]....
        /*0118*/ 	.word	0x00002410


	//   ....[17]....
        /*011c*/ 	.word	0x00002b80


	//   ....[18]....
        /*0120*/ 	.word	0x00002bd0


	//----- nvinfo : EIATTR_COOP_GROUP_MASK_REGIDS
	.align		4
.L_42:
        /*0124*/ 	.byte	0x04, 0x29
        /*0126*/ 	.short	(.L_44 - .L_43)


	//   ....[0]....
.L_43:
        /*0128*/ 	.word	0xffffffff


	//   ....[1]....
        /*012c*/ 	.word	0xffffffff


	//   ....[2]....
        /*0130*/ 	.word	0xffffffff


	//   ....[3]....
        /*0134*/ 	.word	0xffffffff


	//   ....[4]....
        /*0138*/ 	.word	0xffffffff


	//   ....[5]....
        /*013c*/ 	.word	0xffffffff


	//   ....[6]....
        /*0140*/ 	.word	0xffffffff


	//   ....[7]....
        /*0144*/ 	.word	0xffffffff


	//   ....[8]....
        /*0148*/ 	.word	0xffffffff


	//   ....[9]....
        /*014c*/ 	.word	0xffffffff


	//----- nvinfo : EIATTR_COOP_GROUP_INSTR_OFFSETS
	.align		4
.L_44:
        /*0150*/ 	.byte	0x04, 0x28
        /*0152*/ 	.short	(.L_46 - .L_45)


	//   ....[0]....
.L_45:
        /*0154*/ 	.word	0x00000050


	//   ....[1]....
        /*0158*/ 	.word	0x00000310


	//   ....[2]....
        /*015c*/ 	.word	0x00000500


	//   ....[3]....
        /*0160*/ 	.word	0x000009c0


	//   ....[4]....
        /*0164*/ 	.word	0x00000b00


	//   ....[5]....
        /*0168*/ 	.word	0x00000fb0


	//   ....[6]....
        /*016c*/ 	.word	0x000010f0


	//   ....[7]....
        /*0170*/ 	.word	0x000015e0


	//   ....[8]....
        /*0174*/ 	.word	0x00002a10


	//   ....[9]....
        /*0178*/ 	.word	0x00002c80


	//----- nvinfo : EIATTR_VRC_CTA_INIT_COUNT
	.align		4
.L_46:
        /*017c*/ 	.byte	0x02, 0x4a
        /*017e*/ 	.byte	0x80
	.zero		1


	//----- nvinfo : EIATTR_MBARRIER_INSTR_OFFSETS
	.align		4
        /*0180*/ 	.byte	0x04, 0x39
        /*0182*/ 	.short	(.L_48 - .L_47)


	//   ....[0]....
.L_47:
        /*0184*/ 	.word	0x00001810
        /*0188*/ 	.word	0x000000ff
        /*018c*/ 	.word	0x0000c000
        /*0190*/ 	.short	0x0100
        /*0192*/ 	.byte	0x0c
	.zero		1


	//   ....[1]....
        /*0194*/ 	.word	0x00001820
        /*0198*/ 	.word	0x000000ff
        /*019c*/ 	.word	0x0000c010
        /*01a0*/ 	.short	0x0100
        /*01a2*/ 	.byte	0x0c
	.zero		1


	//   ....[2]....
        /*01a4*/ 	.word	0x000018d0
        /*01a8*/ 	.word	0x000000ff
        /*01ac*/ 	.word	0x0000c008
        /*01b0*/ 	.short	0x0100
        /*01b2*/ 	.byte	0x0c
	.zero		1


	//   ....[3]....
        /*01b4*/ 	.word	0x000018e0
        /*01b8*/ 	.word	0x000000ff
        /*01bc*/ 	.word	0x0000c018
        /*01c0*/ 	.short	0x0100
        /*01c2*/ 	.byte	0x0c
	.zero		1


	//   ....[4]....
        /*01c4*/ 	.word	0x00001ae0
        /*01c8*/ 	.word	0x000000ff
        /*01cc*/ 	.word	0x0000c000
        /*01d0*/ 	.short	0x010a
        /*01d2*/ 	.byte	0x0c
	.zero		1


	//   ....[5]....
        /*01d4*/ 	.word	0x00001d10
        /*01d8*/ 	.word	0x000000ff
        /*01dc*/ 	.word	0x0000c010
        /*01e0*/ 	.short	0x010a
        /*01e2*/ 	.byte	0x0c
	.zero		1


	//   ....[6]....
        /*01e4*/ 	.word	0x00001f60
        /*01e8*/ 	.word	0x000000ff
        /*01ec*/ 	.word	0x0000c000
        /*01f0*/ 	.short	0x010a
        /*01f2*/ 	.byte	0x12
	.zero		1


	//   ....[7]....
        /*01f4*/ 	.word	0x00002160
        /*01f8*/ 	.word	0x000000ff
        /*01fc*/ 	.word	0x0000c010
        /*0200*/ 	.short	0x010a
        /*0202*/ 	.byte	0x12
	.zero		1


	//   ....[8]....
        /*0204*/ 	.word	0x00002230
        /*0208*/ 	.word	0x000000ff
        /*020c*/ 	.word	0x0000c000
        /*0210*/ 	.short	0x0108
        /*0212*/ 	.byte	0x0c
	.zero		1


	//   ....[9]....
        /*0214*/ 	.word	0x00002240
        /*0218*/ 	.word	0x000000ff
        /*021c*/ 	.word	0x0000c010
        /*0220*/ 	.short	0x0108
        /*0222*/ 	.byte	0x0c
	.zero		1


	//   ....[10]....
        /*0224*/ 	.word	0x00002290
        /*0228*/ 	.word	0x000000ff
        /*022c*/ 	.word	0x0000c008
        /*0230*/ 	.short	0x0108
        /*0232*/ 	.byte	0x0c
	.zero		1


	//   ....[11]....
        /*0234*/ 	.word	0x000022a0
        /*0238*/ 	.word	0x000000ff
        /*023c*/ 	.word	0x0000c018
        /*0240*/ 	.short	0x0108
        /*0242*/ 	.byte	0x0c
	.zero		1


	//   ....[12]....
        /*0244*/ 	.word	0x00002ca0
        /*0248*/ 	.word	0x000000ff
        /*024c*/ 	.word	0x0000c000
        /*0250*/ 	.short	0x010a
        /*0252*/ 	.byte	0x0c
	.zero		1


	//   ....[13]....
        /*0254*/ 	.word	0x00002cd0
        /*0258*/ 	.word	0x000000ff
        /*025c*/ 	.word	0x0000c010
        /*0260*/ 	.short	0x010a
        /*0262*/ 	.byte	0x0c
	.zero		1


	//   ....[14]....
        /*0264*/ 	.word	0x00002d00
        /*0268*/ 	.word	0x000000ff
        /*026c*/ 	.word	0x0000c000
        /*0270*/ 	.short	0x010a
        /*0272*/ 	.byte	0x12
	.zero		1


	//   ....[15]....
        /*0274*/ 	.word	0x00002d30
        /*0278*/ 	.word	0x000000ff
        /*027c*/ 	.word	0x0000c010
        /*0280*/ 	.short	0x010a
        /*0282*/ 	.byte	0x12
	.zero		1


	//----- nvinfo : EIATTR_NUM_MBARRIERS
	.align		4
.L_48:
        /*0284*/ 	.byte	0x03, 0x38
        /*0286*/ 	.short	0x0004


	//----- nvinfo : EIATTR_EXIT_INSTR_OFFSETS
	.align		4
        /*0288*/ 	.byte	0x04, 0x1c
        /*028a*/ 	.short	(.L_50 - .L_49)


	//   ....[0]....
.L_49:
        /*028c*/ 	.word	0x00002c90


	//----- nvinfo : EIATTR_REQNTID
	.align		4
.L_50:
        /*0290*/ 	.byte	0x04, 0x10
        /*0292*/ 	.short	(.L_52 - .L_51)
.L_51:
        /*0294*/ 	.word	0x00000100
        /*0298*/ 	.word	0x00000001
        /*029c*/ 	.word	0x00000001


	//----- nvinfo : EIATTR_CRS_STACK_SIZE
	.align		4
.L_52:
        /*02a0*/ 	.byte	0x04, 0x1e
        /*02a2*/ 	.short	(.L_54 - .L_53)
.L_53:
        /*02a4*/ 	.word	0x00000000


	//----- nvinfo : EIATTR_CBANK_PARAM_SIZE
	.align		4
.L_54:
        /*02a8*/ 	.byte	0x03, 0x19
        /*02aa*/ 	.short	0x0050


	//----- nvinfo : EIATTR_PARAM_CBANK
	.align		4
        /*02ac*/ 	.byte	0x04, 0x0a
        /*02ae*/ 	.short	(.L_56 - .L_55)
	.align		4
.L_55:
        /*02b0*/ 	.word	index@(.nv.constant0.gluon_tcgen05)
        /*02b4*/ 	.short	0x0380
        /*02b6*/ 	.short	0x0050


	//----- nvinfo : EIATTR_SW_WAR
	.align		4
.L_56:
        /*02b8*/ 	.byte	0x04, 0x36
        /*02ba*/ 	.short	(.L_58 - .L_57)
.L_57:
        /*02bc*/ 	.word	0x00000008
.L_58:


//--------------------- .nv.compat                --------------------------
	.section	.nv.compat,"",@"SHT_CUDA_COMPAT_INFO"
	.align	4
        /*0000*/ 	.byte	0x02, 0x02, 0x02, 0x00, 0x02, 0x05, 0x05, 0x00, 0x02, 0x03, 0x03, 0x00, 0x02, 0x06, 0x01, 0x00


//--------------------- .nv.callgraph             --------------------------
	.section	.nv.callgraph,"",@"SHT_CUDA_CALLGRAPH"
	.align	4
	.sectionentsize	8
	.align		4
        /*0000*/ 	.word	0x00000000
	.align		4
        /*0004*/ 	.word	0xffffffff
	.align		4
        /*0008*/ 	.word	0x00000000
	.align		4
        /*000c*/ 	.word	0xfffffffe
	.align		4
        /*0010*/ 	.word	0x00000000
	.align		4
        /*0014*/ 	.word	0xfffffffd
	.align		4
        /*0018*/ 	.word	0x00000000
	.align		4
        /*001c*/ 	.word	0xfffffffc


//--------------------- .text.gluon_tcgen05       --------------------------
	.section	.text.gluon_tcgen05,"ax",@progbits
	.align	128
        .global         gluon_tcgen05
        .type           gluon_tcgen05,@function
        .size           gluon_tcgen05,(.L_x_77 - gluon_tcgen05)
        .other          gluon_tcgen05,@"STO_CUDA_ENTRY STV_DEFAULT"
gluon_tcgen05:
.text.gluon_tcgen05:
[----:B------:R-:W1:Y:S01]  /*0000*/  LDC R1, c[0x0][0x37c] ;  /* 0x0000df00ff017b82 */ /* 0x000e620000000800 */
[----:B------:R-:W2:Y:S02]  /*0010*/  S2R R0, SR_TID.X ;  /* 0x0000000000007919 */ /* 0x000ea40000002100 */
[----:B--2---:R-:W-:-:S13]  /*0020*/  ISETP.GE.U32.AND P2, PT, R0, 0x20, PT ;  /* 0x000000200000780c */ /* 0x004fda0003f46070 */
[----:B------:R-:W-:Y:S05]  /*0030*/  @P2 BRA `(.L_x_0) ;  /* 0x0000000000b82947 */ /* 0x000fea0003800000 */
[----:B------:R-:W2:Y:S01]  /*0040*/  S2UR UR6, SR_CgaCtaId ;  /* 0x00000000000679c3 */ /* 0x000ea20000008800 */
[----:B------:R-:W-:Y:S01]  /*0050*/  NOP ;  /* 0x0000000000007918 */ /* 0x000fe20000000000 */
[----:B------:R-:W-:Y:S02]  /*0060*/  UMOV UR4, 0x40 ;  /* 0x0000004000047882 */ /* 0x000fe40000000000 */
[----:B--2---:R-:W-:-:S09]  /*0070*/  ULEA UR4, UR6, UR4, 0x18 ;  /* 0x0000000406047291 */ /* 0x004fd2000f8ec0ff */
[----:B------:R-:W2:Y:S01]  /*0080*/  LDS.U8 R2, [UR4] ;  /* 0x00000004ff027984 */ /* 0x000ea20008000000 */
[----:B------:R-:W-:Y:S02]  /*0090*/  UMOV UR4, 0x400 ;  /* 0x0000040000047882 */ /* 0x000fe40000000000 */
[----:B------:R-:W-:Y:S01]  /*00a0*/  ULEA UR4, UR6, UR4, 0x18 ;  /* 0x0000000406047291 */ /* 0x000fe2000f8ec0ff */
[----:B--2---:R-:W-:-:S13]  /*00b0*/  ISETP.NE.AND P0, PT, R2, RZ, PT ;  /* 0x000000ff0200720c */ /* 0x004fda0003f05270 */
[----:B------:R-:W-:Y:S05]  /*00c0*/  @P0 BRA `(.L_x_1) ;  /* 0x00000000007c0947 */ /* 0x000fea0003800000 */
[----:B------:R-:W-:-:S13]  /*00d0*/  ELECT P0, URZ, PT ;  /* 0x0000000000ff782f */ /* 0x000fda0003800000 */
[----:B------:R-:W-:Y:S05]  /*00e0*/  @!P0 BRA `(.L_x_2) ;  /* 0x0000000000848947 */ /* 0x000fea0003800000 */
[----:B------:R-:W-:Y:S01]  /*00f0*/  UMOV UR5, 0x8 ;  /* 0x0000000800057882 */ /* 0x000fe20000000000 */
[----:B------:R-:W-:Y:S02]  /*0100*/  IMAD.MOV.U32 R5, RZ, RZ, 0x1 ;  /* 0x00000001ff057424 */ /* 0x000fe400078e00ff */
[----:B------:R-:W-:Y:S02]  /*0110*/  IMAD.MOV.U32 R3, RZ, RZ, 0xff ;  /* 0x000000ffff037424 */ /* 0x000fe400078e00ff */
[----:B------:R-:W-:Y:S04]  /*0120*/  DEPBAR.LE SB2, 0x36 ;  /* 0x0000ad800000791a */ /* 0x000fe80000000000 */
[----:B------:R-:W2:Y:S02]  /*0130*/  UTCATOMSWS.FIND_AND_SET.ALIGN UP0, UR5, UR5 ;  /* 0x00000005000575e3 */ /* 0x000ea40008000800 */
[----:B--2---:R-:W-:-:S04]  /*0140*/  PLOP3.LUT P0, PT, PT, PT, UP0, 0x80, 0x8 ;  /* 0x000000000008781c */ /* 0x004fc80003f0f008 */
[----:B------:R-:W-:-:S04]  /*0150*/  SEL R2, RZ, 0xffffffff, !P0 ;  /* 0xffffffffff027807 */ /* 0x000fc80004000000 */
[----:B------:R-:W-:Y:S01]  /*0160*/  ISETP.NE.AND P0, PT, R2, RZ, PT ;  /* 0x000000ff0200720c */ /* 0x000fe20003f05270 */
[----:B------:R-:W-:-:S12]  /*0170*/  IMAD.U32 R2, RZ, RZ, UR5 ;  /* 0x00000005ff027e24 */ /* 0x000fd8000f8e00ff */
[----:B------:R-:W-:Y:S05]  /*0180*/  @P0 BRA `(.L_x_3) ;  /* 0x0000000000240947 */ /* 0x000fea0003800000 */
.L_x_4:
[----:B------:R-:W-:Y:S05]  /*0190*/  NANOSLEEP 0x64 ;  /* 0x000000640000795d */ /* 0x000fea0003800000 */
[----:B------:R-:W-:-:S05]  /*01a0*/  UMOV UR5, 0x8 ;  /* 0x0000000800057882 */ /* 0x000fca0000000000 */
[----:B------:R-:W-:Y:S04]  /*01b0*/  DEPBAR.LE SB2, 0x36 ;  /* 0x0000ad800000791a */ /* 0x000fe80000000000 */
[----:B------:R-:W2:Y:S02]  /*01c0*/  UTCATOMSWS.FIND_AND_SET.ALIGN UP0, UR5, UR5 ;  /* 0x00000005000575e3 */ /* 0x000ea40008000800 */
[----:B--2---:R-:W-:-:S04]  /*01d0*/  PLOP3.LUT P0, PT, PT, PT, UP0, 0x80, 0x8 ;  /* 0x000000000008781c */ /* 0x004fc80003f0f008 */
[----:B------:R-:W-:-:S04]  /*01e0*/  SEL R2, RZ, 0xffffffff, !P0 ;  /* 0xffffffffff027807 */ /* 0x000fc80004000000 */
[----:B------:R-:W-:Y:S01]  /*01f0*/  ISETP.NE.AND P0, PT, R2, RZ, PT ;  /* 0x000000ff0200720c */ /* 0x000fe20003f05270 */
[----:B------:R-:W-:-:S12]  /*0200*/  IMAD.U32 R2, RZ, RZ, UR5 ;  /* 0x00000005ff027e24 */ /* 0x000fd8000f8e00ff */
[----:B------:R-:W-:Y:S05]  /*0210*/  @!P0 BRA `(.L_x_4) ;  /* 0xfffffffc00dc8947 */ /* 0x000fea000383ffff */
.L_x_3:
[C---:B------:R-:W-:Y:S01]  /*0220*/  VIADD R4, R2.reuse, 0x10 ;  /* 0x0000001002047836 */ /* 0x040fe20000000000 */
[----:B------:R-:W-:Y:S01]  /*0230*/  UMOV UR5, 0x50 ;  /* 0x0000005000057882 */ /* 0x000fe20000000000 */
[----:B------:R-:W-:Y:S01]  /*0240*/  SHF.L.U32 R3, R3, R2, RZ ;  /* 0x0000000203037219 */ /* 0x000fe200000006ff */
[----:B------:R-:W-:Y:S01]  /*0250*/  ULEA UR5, UR6, UR5, 0x18 ;  /* 0x0000000506057291 */ /* 0x000fe2000f8ec0ff */
[----:B------:R-:W-:Y:S01]  /*0260*/  IMAD.SHL.U32 R2, R2, 0x20, RZ ;  /* 0x0000002002027824 */ /* 0x000fe200078e00ff */
[----:B------:R-:W-:-:S04]  /*0270*/  SHF.L.U32 R4, R5, R4, RZ ;  /* 0x0000000405047219 */ /* 0x000fc800000006ff */
[----:B------:R-:W-:-:S05]  /*0280*/  LOP3.LUT R3, R4, R3, RZ, 0xfc, !PT ;  /* 0x0000000304037212 */ /* 0x000fca00078efcff */
[----:B------:R2:W-:Y:S04]  /*0290*/  ATOMS.OR RZ, [UR5], R3 ;  /* 0x00000003ffff798c */ /* 0x0005e8000b000005 */
[----:B------:R2:W-:Y:S01]  /*02a0*/  STS [UR4], R2 ;  /* 0x00000002ff007988 */ /* 0x0005e20008000804 */
[----:B------:R-:W-:Y:S05]  /*02b0*/  BRA `(.L_x_2) ;  /* 0x0000000000107947 */ /* 0x000fea0003800000 */
.L_x_1:
[----:B------:R-:W-:Y:S01]  /*02c0*/  IMAD.MOV.U32 R3, RZ, RZ, -0x1 ;  /* 0xffffffffff037424 */ /* 0x000fe200078e00ff */
[----:B------:R-:W-:-:S04]  /*02d0*/  MOV R2, 0x300 ;  /* 0x0000030000027802 */ /* 0x000fc80000000f00 */
[----:B------:R2:W-:Y:S03]  /*02e0*/  STS [UR4], R3 ;  /* 0x00000003ff007988 */ /* 0x0005e60008000804 */
[----:B-12---:R-:W-:Y:S05]  /*02f0*/  CALL.REL.NOINC `($__internal_1_$__cuda_sm10x_tcgen05_guardrail_trap_phase_invalid_during_alloc) ;  /* 0x0000002800a47944 */ /* 0x006fea0003c00000 */
.L_x_2:
[----:B------:R-:W-:Y:S05]  /*0300*/  WARPSYNC.ALL ;  /* 0x0000000000007948 */ /* 0x000fea0003800000 */
[----:B------:R-:W-:Y:S01]  /*0310*/  NOP ;  /* 0x0000000000007918 */ /* 0x000fe20000000000 */
.L_x_0:
[----:B------:R-:W3:Y:S08]  /*0320*/  S2UR UR4, SR_CgaCtaId ;  /* 0x00000000000479c3 */ /* 0x000ef00000008800 */
[----:B------:R-:W-:Y:S01]  /*0330*/  BAR.SYNC.DEFER_BLOCKING 0x0 ;  /* 0x0000000000007b1d */ /* 0x000fe20000010000 */
[----:B------:R-:W-:-:S05]  /*0340*/  LOP3.LUT R132, R0, 0xff, RZ, 0xc0, !PT ;  /* 0x000000ff00847812 */ /* 0x000fca00078ec0ff */
[----:B------:R-:W-:Y:S02]  /*0350*/  UMOV UR12, 0x400 ;  /* 0x00000400000c7882 */ /* 0x000fe40000000000 */
[----:B------:R-:W4:Y:S08]  /*0360*/  LDC R4, c[0x0][0x398] ;  /* 0x0000e600ff047b82 */ /* 0x000f300000000800 */
[----:B------:R-:W5:Y:S01]  /*0370*/  LDC R12, c[0x0][0x3a0] ;  /* 0x0000e800ff0c7b82 */ /* 0x000f620000000800 */
[----:B---3--:R-:W-:-:S07]  /*0380*/  ULEA UR12, UR4, UR12, 0x18 ;  /* 0x0000000c040c7291 */ /* 0x008fce000f8ec0ff */
[----:B------:R-:W3:Y:S02]  /*0390*/  S2UR UR16, SR_CTAID.Y ;  /* 0x00000000001079c3 */ /* 0x000ee40000002600 */
[----:B--2---:R-:W2:Y:S06]  /*03a0*/  LDS R3, [UR12] ;  /* 0x0000000cff037984 */ /* 0x004eac0008000800 */
[----:B------:R-:W-:Y:S06]  /*03b0*/  BAR.SYNC.DEFER_BLOCKING 0x0 ;  /* 0x0000000000007b1d */ /* 0x000fec0000010000 */
[----:B------:R-:W-:Y:S05]  /*03c0*/  @P2 BRA `(.L_x_5) ;  /* 0x0000000000182947 */ /* 0x000fea0003800000 */
[----:B------:R-:W-:Y:S01]  /*03d0*/  ELECT P0, URZ, PT ;  /* 0x0000000000ff782f */ /* 0x000fe20003800000 */
[----:B------:R-:W-:Y:S01]  /*03e0*/  IMAD.MOV.U32 R2, RZ, RZ, 0x1 ;  /* 0x00000001ff027424 */ /* 0x000fe200078e00ff */
[----:B------:R-:W-:Y:S01]  /*03f0*/  UMOV UR5, 0x40 ;  /* 0x0000004000057882 */ /* 0x000fe20000000000 */
[----:B------:R-:W-:Y:S01]  /*0400*/  UVIRTCOUNT.DEALLOC.SMPOOL 0x80 ;  /* 0x000000800000784c */ /* 0x000fe20000000000 */
[----:B------:R-:W-:-:S09]  /*0410*/  ULEA UR5, UR4, UR5, 0x18 ;  /* 0x0000000504057291 */ /* 0x000fd2000f8ec0ff */
[----:B------:R5:W-:Y:S03]  /*0420*/  @P0 STS.U8 [UR5], R2 ;  /* 0x00000002ff000988 */ /* 0x000be60008000005 */
.L_x_5:
[----:B------:R-:W5:Y:S01]  /*0430*/  S2UR UR4, SR_CTAID.Z ;  /* 0x00000000000479c3 */ /* 0x000f620000002700 */
[----:B------:R-:W4:Y:S01]  /*0440*/  LDCU UR5, c[0x0][0x370] ;  /* 0x00006e00ff0577ac */ /* 0x000f220008000800 */
[----:B------:R-:W-:Y:S01]  /*0450*/  ISETP.GE.U32.AND P0, PT, R132, 0x20, PT ;  /* 0x000000208400780c */ /* 0x000fe20003f06070 */
[----:B----4-:R-:W-:Y:S01]  /*0460*/  VIADD R4, R4, 0xffffffff ;  /* 0xffffffff04047836 */ /* 0x010fe20000000000 */
[C---:B------:R-:W-:Y:S01]  /*0470*/  ISETP.NE.U32.AND P3, PT, R132.reuse, RZ, PT ;  /* 0x000000ff8400720c */ /* 0x040fe20003f65070 */
[----:B------:R-:W5:Y:S01]  /*0480*/  LDCU UR6, c[0x0][0x374] ;  /* 0x00006e80ff0677ac */ /* 0x000f620008000800 */
[----:B------:R-:W-:Y:S01]  /*0490*/  LEA R10, R132, UR12, 0x2 ;  /* 0x0000000c840a7c11 */ /* 0x000fe2000f8e10ff */
[----:B-----5:R-:W-:Y:S01]  /*04a0*/  VIADD R11, R12, 0xffffffff ;  /* 0xffffffff0c0b7836 */ /* 0x020fe20000000000 */
[----:B------:R-:W4:Y:S01]  /*04b0*/  S2UR UR7, SR_CTAID.X ;  /* 0x00000000000779c3 */ /* 0x000f220000002500 */
[----:B------:R-:W5:Y:S01]  /*04c0*/  LDCU.64 UR14, c[0x0][0x3c0] ;  /* 0x00007800ff0e77ac */ /* 0x000f620008000a00 */
[----:B--2---:R-:W-:Y:S01]  /*04d0*/  R2UR UR24, R3 ;  /* 0x00000000031872ca */ /* 0x004fe200000e0000 */
[----:B------:R-:W-:Y:S04]  /*04e0*/  BSSY.RECONVERGENT B0, `(.L_x_6) ;  /* 0x0000011000007945 */ /* 0x000fe80003800200 */
[----:B------:R2:W-:Y:S01]  /*04f0*/  @!P0 STS [R10], RZ ;  /* 0x000000ff0a008388 */ /* 0x0005e20000000800 */
[----:B------:R-:W-:-:S03]  /*0500*/  NOP ;  /* 0x0000000000007918 */ /* 0x000fc60000000000 */
[----:B------:R2:W-:Y:S01]  /*0510*/  @!P3 STS [UR12+0x24], R4 ;  /* 0x00002404ff00b988 */ /* 0x0005e2000800080c */
[----:B---3--:R-:W-:-:S03]  /*0520*/  UIMAD UR4, UR4, UR6, UR16 ;  /* 0x00000006040472a4 */ /* 0x008fc6000f8e0210 */
[----:B------:R2:W-:Y:S01]  /*0530*/  @!P3 STS [UR12+0x20], R11 ;  /* 0x0000200bff00b988 */ /* 0x0005e2000800080c */
[----:B----4-:R-:W-:-:S04]  /*0540*/  UIMAD UR4, UR4, UR5, UR7 ;  /* 0x00000005040472a4 */ /* 0x010fc8000f8e0207 */
[----:B------:R-:W-:-:S04]  /*0550*/  UIMAD UR4, UR4, 0x180, URZ ;  /* 0x00000180040478a4 */ /* 0x000fc8000f8e02ff */
[----:B-----5:R-:W-:-:S04]  /*0560*/  UIADD3 UR20, UP0, UPT, UR4, UR14, URZ ;  /* 0x0000000e04147290 */ /* 0x020fc8000ff1e0ff */
[----:B------:R-:W-:Y:S01]  /*0570*/  ULEA.HI.X.SX32 UR21, UR4, UR15, 0x1, UP0 ;  /* 0x0000000f04157291 */ /* 0x000fe200080f0eff */
[----:B--2---:R-:W-:Y:S11]  /*0580*/  @P3 BRA `(.L_x_7) ;  /* 0x0000000000183947 */ /* 0x004ff60003800000 */
[----:B------:R-:W2:Y:S01]  /*0590*/  LDS R2, [UR12+0x8] ;  /* 0x0000080cff027984 */ /* 0x000ea20008000800 */
[----:B------:R-:W3:Y:S01]  /*05a0*/  LDC.64 R6, c[0x0][0x380] ;  /* 0x0000e000ff067b82 */ /* 0x000ee20000000a00 */
[----:B------:R-:W-:Y:S02]  /*05b0*/  IMAD.MOV.U32 R3, RZ, RZ, 0x70 ;  /* 0x00000070ff037424 */ /* 0x000fe400078e00ff */
[----:B---3--:R3:W-:Y:S03]  /*05c0*/  STS.64 [UR12], R6 ;  /* 0x00000006ff007988 */ /* 0x0087e60008000a0c */
[----:B--2---:R-:W-:-:S05]  /*05d0*/  LOP3.LUT R2, R2, 0x10, R3, 0xd8, !PT ;  /* 0x0000001002027812 */ /* 0x004fca00078ed803 */
[----:B------:R3:W-:Y:S02]  /*05e0*/  STS [UR12+0x8], R2 ;  /* 0x00000802ff007988 */ /* 0x0007e4000800080c */
.L_x_7:
[----:B------:R-:W-:Y:S05]  /*05f0*/  BSYNC.RECONVERGENT B0 ;  /* 0x0000000000007941 */ /* 0x000fea0003800200 */
.L_x_6:
[----:B------:R-:W-:Y:S04]  /*0600*/  BSSY.RECONVERGENT B0, `(.L_x_8) ;  /* 0x000000a000007945 */ /* 0x000fe80003800200 */
[----:B------:R-:W-:Y:S05]  /*0610*/  @P3 BRA `(.L_x_9) ;  /* 0x0000000000203947 */ /* 0x000fea0003800000 */
[----:B---3--:R-:W2:Y:S01]  /*0620*/  LDS R2, [UR12+0x34] ;  /* 0x0000340cff027984 */ /* 0x008ea20008000800 */
[----:B------:R-:W-:Y:S02]  /*0630*/  IMAD.MOV.U32 R3, RZ, RZ, 0x1f000000 ;  /* 0x1f000000ff037424 */ /* 0x000fe400078e00ff */
[----:B------:R-:W-:Y:S01]  /*0640*/  @!P3 IMAD.MOV.U32 R5, RZ, RZ, 0x7f ;  /* 0x0000007fff05b424 */ /* 0x000fe200078e00ff */
[----:B------:R-:W3:Y:S02]  /*0650*/  @!P3 LDS R6, [UR12+0x38] ;  /* 0x0000380cff06b984 */ /* 0x000ee40008000800 */
[----:B--2---:R-:W-:Y:S02]  /*0660*/  LOP3.LUT R2, R2, 0xff000000, R3, 0xb8, !PT ;  /* 0xff00000002027812 */ /* 0x004fe400078eb803 */
[----:B---3--:R-:W-:-:S03]  /*0670*/  @!P3 LOP3.LUT R3, R6, 0xff, R5, 0xb8, !PT ;  /* 0x000000ff0603b812 */ /* 0x008fc600078eb805 */
[----:B------:R2:W-:Y:S04]  /*0680*/  STS [UR12+0x34], R2 ;  /* 0x00003402ff007988 */ /* 0x0005e8000800080c */
[----:B------:R2:W-:Y:S02]  /*0690*/  @!P3 STS [UR12+0x38], R3 ;  /* 0x00003803ff00b988 */ /* 0x0005e4000800080c */
.L_x_9:
[----:B------:R-:W-:Y:S05]  /*06a0*/  BSYNC.RECONVERGENT B0 ;  /* 0x0000000000007941 */ /* 0x000fea0003800200 */
.L_x_8:
[----:B------:R-:W-:Y:S04]  /*06b0*/  BSSY.RECONVERGENT B0, `(.L_x_10) ;  /* 0x000000e000007945 */ /* 0x000fe80003800200 */
[----:B------:R-:W-:Y:S05]  /*06c0*/  @P3 BRA `(.L_x_11) ;  /* 0x0000000000303947 */ /* 0x000fea0003800000 */
[----:B--2---:R-:W2:Y:S01]  /*06d0*/  LDS R3, [UR12+0x34] ;  /* 0x0000340cff037984 */ /* 0x004ea20008000800 */
[----:B------:R-:W4:Y:S03]  /*06e0*/  LDC.64 R8, c[0x0][0x3a8] ;  /* 0x0000ea00ff087b82 */ /* 0x000f260000000a00 */
[----:B---3--:R-:W3:Y:S01]  /*06f0*/  LDS R2, [UR12+0x1c] ;  /* 0x00001c0cff027984 */ /* 0x008ee20008000800 */
[C---:B----4-:R-:W-:Y:S01]  /*0700*/  SHF.L.U64.HI R6, R8.reuse, 0x1, R9 ;  /* 0x0000000108067819 */ /* 0x050fe20000010209 */
[----:B------:R-:W-:-:S03]  /*0710*/  IMAD.SHL.U32 R5, R8, 0x2, RZ ;  /* 0x0000000208057824 */ /* 0x000fc600078e00ff */
[--C-:B------:R-:W-:Y:S02]  /*0720*/  SHF.R.U32.HI R7, RZ, 0x4, R6.reuse ;  /* 0x00000004ff077819 */ /* 0x100fe40000011606 */
[----:B------:R-:W-:-:S05]  /*0730*/  SHF.R.U64 R5, R5, 0x4, R6 ;  /* 0x0000000405057819 */ /* 0x000fca0000001206 */
[----:B------:R4:W-:Y:S01]  /*0740*/  STS [UR12+0xc], R5 ;  /* 0x00000c05ff007988 */ /* 0x0009e2000800080c */
[----:B--2---:R-:W-:Y:S02]  /*0750*/  LOP3.LUT R3, R3, 0x7, RZ, 0xb8, !PT ;  /* 0x0000000703037812 */ /* 0x004fe400078eb8ff */
[----:B---3--:R-:W-:-:S03]  /*0760*/  LOP3.LUT R2, R2, 0xf, R7, 0xb8, !PT ;  /* 0x0000000f02027812 */ /* 0x008fc600078eb807 */
[----:B------:R4:W-:Y:S04]  /*0770*/  STS [UR12+0x34], R3 ;  /* 0x00003403ff007988 */ /* 0x0009e8000800080c */
[----:B------:R4:W-:Y:S02]  /*0780*/  STS [UR12+0x1c], R2 ;  /* 0x00001c02ff007988 */ /* 0x0009e4000800080c */
.L_x_11:
[----:B------:R-:W-:Y:S05]  /*0790*/  BSYNC.RECONVERGENT B0 ;  /* 0x0000000000007941 */ /* 0x000fea0003800200 */
.L_x_10:
[----:B------:R-:W-:Y:S04]  /*07a0*/  BSSY.RECONVERGENT B1, `(.L_x_12) ;  /* 0x000001a000017945 */ /* 0x000fe80003800200 */
[----:B------:R-:W-:Y:S04]  /*07b0*/  BSSY.RELIABLE B0, `(.L_x_13) ;  /* 0x0000015000007945 */ /* 0x000fe80003800100 */
[----:B------:R-:W-:Y:S05]  /*07c0*/  @P3 BRA `(.L_x_14) ;  /* 0x0000000000203947 */ /* 0x000fea0003800000 */
[----:B--234-:R-:W2:Y:S02]  /*07d0*/  LDS R2, [UR12+0x34] ;  /* 0x0000340cff027984 */ /* 0x01cea40008000800 */
[----:B--2---:R-:W-:-:S05]  /*07e0*/  LOP3.LUT R2, R2, 0x38, RZ, 0xb8, !PT ;  /* 0x0000003802027812 */ /* 0x004fca00078eb8ff */
[----:B------:R2:W-:Y:S01]  /*07f0*/  STS [UR12+0x34], R2 ;  /* 0x00003402ff007988 */ /* 0x0005e2000800080c */
[----:B------:R-:W-:Y:S05]  /*0800*/  @P3 BRA `(.L_x_15) ;  /* 0x0000000000203947 */ /* 0x000fea0003800000 */
[----:B--2---:R-:W2:Y:S01]  /*0810*/  LDS R2, [UR12+0x8] ;  /* 0x0000080cff027984 */ /* 0x004ea20008000800 */
[----:B------:R-:W-:-:S05]  /*0820*/  IMAD.MOV.U32 R3, RZ, RZ, 0x780 ;  /* 0x00000780ff037424 */ /* 0x000fca00078e00ff */
[----:B--2---:R-:W-:-:S05]  /*0830*/  LOP3.LUT R2, R2, 0x500, R3, 0xd8, !PT ;  /* 0x0000050002027812 */ /* 0x004fca00078ed803 */
[----:B------:R5:W-:Y:S02]  /*0840*/  STS [UR12+0x8], R2 ;  /* 0x00000802ff007988 */ /* 0x000be4000800080c */
.L_x_14:
[----:B------:R-:W-:Y:S05]  /*0850*/  @P3 BRA `(.L_x_16) ;  /* 0x0000000000283947 */ /* 0x000fea0003800000 */
[----:B--2345:R-:W2:Y:S02]  /*0860*/  LDS R2, [UR12+0x8] ;  /* 0x0000080cff027984 */ /* 0x03cea40008000800 */
[----:B--2---:R-:W-:-:S05]  /*0870*/  LOP3.LUT R2, R2, 0x1800, RZ, 0xb8, !PT ;  /* 0x0000180002027812 */ /* 0x004fca00078eb8ff */
[----:B------:R3:W-:Y:S02]  /*0880*/  STS [UR12+0x8], R2 ;  /* 0x00000802ff007988 */ /* 0x0007e4000800080c */
.L_x_15:
[----:B------:R-:W-:Y:S05]  /*0890*/  @P3 BREAK.RELIABLE B0 ;  /* 0x0000000000003942 */ /* 0x000fea0003800100 */
[----:B------:R-:W-:Y:S05]  /*08a0*/  @P3 BRA `(.L_x_17) ;  /* 0x0000000000243947 */ /* 0x000fea0003800000 */
[----:B------:R-:W4:Y:S01]  /*08b0*/  LDS R3, [UR12+0x8] ;  /* 0x0000080cff037984 */ /* 0x000f220008000800 */
[----:B--23--:R-:W-:-:S05]  /*08c0*/  IMAD.MOV.U32 R2, RZ, RZ, 0x6000 ;  /* 0x00006000ff027424 */ /* 0x00cfca00078e00ff */
[----:B----4-:R-:W-:-:S04]  /*08d0*/  LOP3.LUT R2, R3, 0x4000, R2, 0xd8, !PT ;  /* 0x0000400003027812 */ /* 0x010fc800078ed802 */
[----:B------:R-:W-:-:S05]  /*08e0*/  LOP3.LUT R2, R2, 0x400000, RZ, 0xb8, !PT ;  /* 0x0040000002027812 */ /* 0x000fca00078eb8ff */
[----:B------:R2:W-:Y:S02]  /*08f0*/  STS [UR12+0x8], R2 ;  /* 0x00000802ff007988 */ /* 0x0005e4000800080c */
.L_x_16:
[----:B------:R-:W-:Y:S05]  /*0900*/  BSYNC.RELIABLE B0 ;  /* 0x0000000000007941 */ /* 0x000fea0003800100 */
.L_x_13:
[----:B--2345:R-:W2:Y:S02]  /*0910*/  @!P3 LDS R2, [UR12+0x8] ;  /* 0x0000080cff02b984 */ /* 0x03cea40008000800 */
[----:B--2---:R-:W-:-:S05]  /*0920*/  @!P3 LOP3.LUT R2, R2, 0x8000, RZ, 0xb8, !PT ;  /* 0x000080000202b812 */ /* 0x004fca00078eb8ff */
[----:B------:R4:W-:Y:S02]  /*0930*/  @!P3 STS [UR12+0x8], R2 ;  /* 0x00000802ff00b988 */ /* 0x0009e4000800080c */
.L_x_17:
[----:B------:R-:W-:Y:S05]  /*0940*/  BSYNC.RECONVERGENT B1 ;  /* 0x0000000000017941 */ /* 0x000fea0003800200 */
.L_x_12:
[----:B------:R-:W-:Y:S05]  /*0950*/  WARPSYNC.ALL ;  /* 0x0000000000007948 */ /* 0x000fea0003800000 */
[----:B------:R-:W-:Y:S01]  /*0960*/  NOP ;  /* 0x0000000000007918 */ /* 0x000fe20000000000 */
[----:B------:R-:W5:Y:S02]  /*0970*/  LDC R5, c[0x0][0x39c] ;  /* 0x0000e700ff057b82 */ /* 0x000f640000000800 */
[----:B-----5:R-:W-:Y:S01]  /*0980*/  VIADD R5, R5, 0xffffffff ;  /* 0xffffffff05057836 */ /* 0x020fe20000000000 */
[----:B------:R-:W-:Y:S06]  /*0990*/  @P0 BRA `(.L_x_18) ;  /* 0x0000000000300947 */ /* 0x000fec0003800000 */
[----:B--234-:R-:W2:Y:S01]  /*09a0*/  S2R R2, SR_LANEID ;  /* 0x0000000000027919 */ /* 0x01cea20000000000 */
[----:B------:R-:W-:Y:S05]  /*09b0*/  WARPSYNC.ALL ;  /* 0x0000000000007948 */ /* 0x000fea0003800000 */
[----:B------:R-:W-:Y:S01]  /*09c0*/  NOP ;  /* 0x0000000000007918 */ /* 0x000fe20000000000 */
[----:B--2---:R-:W-:-:S05]  /*09d0*/  IMAD.SHL.U32 R6, R2, 0x4, RZ ;  /* 0x0000000402067824 */ /* 0x004fca00078e00ff */
[----:B------:R-:W2:Y:S01]  /*09e0*/  LDS R7, [R6+UR12] ;  /* 0x0000000c06077984 */ /* 0x000ea20008000800 */
[----:B------:R-:W-:-:S05]  /*09f0*/  IADD3 R2, P1, PT, R6, UR20, RZ ;  /* 0x0000001406027c10 */ /* 0x000fca000ff3e0ff */
[----:B------:R-:W-:-:S05]  /*0a00*/  IMAD.X R3, RZ, RZ, UR21, P1 ;  /* 0x00000015ff037e24 */ /* 0x000fca00088e06ff */
[----:B--2---:R5:W2:Y:S01]  /*0a10*/  ATOMG.E.EXCH.STRONG.GPU PT, RZ, [R2], R7 ;  /* 0x0000000702ff73a8 */ /* 0x004aa200041ee100 */
[----:B------:R-:W-:-:S04]  /*0a20*/  DEPBAR {5,4,3,2,1,0} ;  /* 0x0000003f0000791a */ /* 0x000fc80000000000 */
[----:B------:R-:W3:Y:S02]  /*0a30*/  CCTL.E.C.LDCU.IV.DEEP [UR20] ;  /* 0x0000000014007540 */ /* 0x000ee40009c08000 */
[----:B---3--:R5:W-:Y:S01]  /*0a40*/  UTMACCTL.IV [UR20] ;  /* 0x00000000140079b9 */ /* 0x008be20008000000 */
[----:B------:R-:W-:Y:S01]  /*0a50*/  NOP ;  /* 0x0000000000007918 */ /* 0x000fe20000000000 */
.L_x_18:
[----:B------:R-:W-:Y:S05]  /*0a60*/  @P0 BRA `(.L_x_19) ;  /* 0x00000000000c0947 */ /* 0x000fea0003800000 */
[----:B------:R0:W-:Y:S01]  /*0a70*/  UTMACMDFLUSH ;  /* 0x00000000000079b7 */ /* 0x0001e20000000000 */
[----:B------:R-:W-:Y:S05]  /*0a80*/  @P0 BRA `(.L_x_19) ;  /* 0x0000000000040947 */ /* 0x000fea0003800000 */
[----:B------:R-:W-:-:S04]  /*0a90*/  DEPBAR.LE SB0, 0x0 ;  /* 0x000080000000791a */ /* 0x000fc80000000000 */
.L_x_19:
[----:B------:R-:W-:Y:S05]  /*0aa0*/  WARPSYNC.ALL ;  /* 0x0000000000007948 */ /* 0x000fea0003800000 */
[----:B------:R-:W-:Y:S01]  /*0ab0*/  NOP ;  /* 0x0000000000007918 */ /* 0x000fe20000000000 */
[----:B--2---:R-:W-:Y:S06]  /*0ac0*/  BAR.SYNC.DEFER_BLOCKING 0x0 ;  /* 0x0000000000007b1d */ /* 0x004fec0000010000 */
[----:B------:R-:W-:Y:S02]  /*0ad0*/  BSSY.RECONVERGENT B1, `(.L_x_20) ;  /* 0x000000b000017945 */ /* 0x000fe40003800200 */
[----:B------:R-:W-:Y:S06]  /*0ae0*/  BAR.SYNC.DEFER_BLOCKING 0x0 ;  /* 0x0000000000007b1d */ /* 0x000fec0000010000 */
[----:B------:R2:W-:Y:S01]  /*0af0*/  @!P0 STS [R10], RZ ;  /* 0x000000ff0a008388 */ /* 0x0005e20000000800 */
[----:B------:R-:W-:Y:S01]  /*0b00*/  NOP ;  /* 0x0000000000007918 */ /* 0x000fe20000000000 */
[----:B------:R-:W-:Y:S05]  /*0b10*/  @P3 BRA `(.L_x_21) ;  /* 0x0000000000183947 */ /* 0x000fea0003800000 */
[----:B---345:R-:W3:Y:S01]  /*0b20*/  LDS R2, [UR12+0x8] ;  /* 0x0000080cff027984 */ /* 0x038ee20008000800 */
[----:B------:R-:W4:Y:S01]  /*0b30*/  LDC.64 R6, c[0x0][0x388] ;  /* 0x0000e200ff067b82 */ /* 0x000f220000000a00 */
[----:B------:R-:W-:Y:S02]  /*0b40*/  IMAD.MOV.U32 R3, RZ, RZ, 0x70 ;  /* 0x00000070ff037424 */ /* 0x000fe400078e00ff */
[----:B----4-:R4:W-:Y:S03]  /*0b50*/  STS.64 [UR12], R6 ;  /* 0x00000006ff007988 */ /* 0x0109e60008000a0c */
[----:B---3--:R-:W-:-:S05]  /*0b60*/  LOP3.LUT R2, R2, 0x10, R3, 0xd8, !PT ;  /* 0x0000001002027812 */ /* 0x008fca00078ed803 */
[----:B------:R4:W-:Y:S02]  /*0b70*/  STS [UR12+0x8], R2 ;  /* 0x00000802ff007988 */ /* 0x0009e4000800080c */
.L_x_21:
[----:B-----5:R-:W-:Y:S05]  /*0b80*/  BSYNC.RECONVERGENT B1 ;  /* 0x0000000000017941 */ /* 0x020fea0003800200 */
.L_x_20:
[----:B------:R-:W-:Y:S04]  /*0b90*/  BSSY.RECONVERGENT B1, `(.L_x_22) ;  /* 0x000000a000017945 */ /* 0x000fe80003800200 */
[----:B------:R-:W-:Y:S05]  /*0ba0*/  @P3 BRA `(.L_x_23) ;  /* 0x0000000000203947 */ /* 0x000fea0003800000 */
[----:B---34-:R-:W3:Y:S01]  /*0bb0*/  LDS R2, [UR12+0x34] ;  /* 0x0000340cff027984 */ /* 0x018ee20008000800 */
[----:B------:R-:W-:Y:S02]  /*0bc0*/  IMAD.MOV.U32 R3, RZ, RZ, 0x3f000000 ;  /* 0x3f000000ff037424 */ /* 0x000fe400078e00ff */
[----:B------:R-:W-:Y:S01]  /*0bd0*/  @!P3 IMAD.MOV.U32 R6, RZ, RZ, 0x1f ;  /* 0x0000001fff06b424 */ /* 0x000fe200078e00ff */
[----:B------:R-:W4:Y:S02]  /*0be0*/  @!P3 LDS R7, [UR12+0x38] ;  /* 0x0000380cff07b984 */ /* 0x000f240008000800 */
[----:B---3--:R-:W-:Y:S02]  /*0bf0*/  LOP3.LUT R2, R2, 0xff000000, R3, 0xb8, !PT ;  /* 0xff00000002027812 */ /* 0x008fe400078eb803 */
[----:B----4-:R-:W-:-:S03]  /*0c00*/  @!P3 LOP3.LUT R3, R7, 0xff, R6, 0xb8, !PT ;  /* 0x000000ff0703b812 */ /* 0x010fc600078eb806 */
[----:B------:R5:W-:Y:S04]  /*0c10*/  STS [UR12+0x34], R2 ;  /* 0x00003402ff007988 */ /* 0x000be8000800080c */
[----:B------:R5:W-:Y:S02]  /*0c20*/  @!P3 STS [UR12+0x38], R3 ;  /* 0x00003803ff00b988 */ /* 0x000be4000800080c */
.L_x_23:
[----:B------:R-:W-:Y:S05]  /*0c30*/  BSYNC.RECONVERGENT B1 ;  /* 0x0000000000017941 */ /* 0x000fea0003800200 */
.L_x_22:
[----:B------:R-:W-:Y:S04]  /*0c40*/  BSSY.RECONVERGENT B1, `(.L_x_24) ;  /* 0x0000004000017945 */ /* 0x000fe80003800200 */
[----:B------:R-:W-:Y:S05]  /*0c50*/  @P3 BRA `(.L_x_25) ;  /* 0x0000000000083947 */ /* 0x000fea0003800000 */
[----:B------:R2:W-:Y:S04]  /*0c60*/  STS [UR12+0x24], R11 ;  /* 0x0000240bff007988 */ /* 0x0005e8000800080c */
[----:B------:R2:W-:Y:S02]  /*0c70*/  STS [UR12+0x20], R5 ;  /* 0x00002005ff007988 */ /* 0x0005e4000800080c */
.L_x_25:
[----:B------:R-:W-:Y:S05]  /*0c80*/  BSYNC.RECONVERGENT B1 ;  /* 0x0000000000017941 */ /* 0x000fea0003800200 */
.L_x_24:
[----:B------:R-:W-:Y:S04]  /*0c90*/  BSSY.RECONVERGENT B1, `(.L_x_26) ;  /* 0x000000e000017945 */ /* 0x000fe80003800200 */
[----:B------:R-:W-:Y:S05]  /*0ca0*/  @P3 BRA `(.L_x_27) ;  /* 0x0000000000303947 */ /* 0x000fea0003800000 */
[----:B-----5:R-:W5:Y:S01]  /*0cb0*/  LDS R3, [UR12+0x34] ;  /* 0x0000340cff037984 */ /* 0x020f620008000800 */
[----:B----4-:R-:W4:Y:S03]  /*0cc0*/  LDC.64 R6, c[0x0][0x3b0] ;  /* 0x0000ec00ff067b82 */ /* 0x010f260000000a00 */
[----:B---3--:R-:W3:Y:S01]  /*0cd0*/  LDS R2, [UR12+0x1c] ;  /* 0x00001c0cff027984 */ /* 0x008ee20008000800 */
[C---:B----4-:R-:W-:Y:S01]  /*0ce0*/  SHF.L.U64.HI R7, R6.reuse, 0x1, R7 ;  /* 0x0000000106077819 */ /* 0x050fe20000010207 */
[----:B------:R-:W-:-:S03]  /*0cf0*/  IMAD.SHL.U32 R6, R6, 0x2, RZ ;  /* 0x0000000206067824 */ /* 0x000fc600078e00ff */
[--C-:B------:R-:W-:Y:S02]  /*0d00*/  SHF.R.U32.HI R9, RZ, 0x4, R7.reuse ;  /* 0x00000004ff097819 */ /* 0x100fe40000011607 */
[----:B------:R-:W-:-:S05]  /*0d10*/  SHF.R.U64 R6, R6, 0x4, R7 ;  /* 0x0000000406067819 */ /* 0x000fca0000001207 */
[----:B------:R4:W-:Y:S01]  /*0d20*/  STS [UR12+0xc], R6 ;  /* 0x00000c06ff007988 */ /* 0x0009e2000800080c */
[----:B-----5:R-:W-:Y:S02]  /*0d30*/  LOP3.LUT R3, R3, 0x7, RZ, 0xb8, !PT ;  /* 0x0000000703037812 */ /* 0x020fe400078eb8ff */
[----:B---3--:R-:W-:-:S03]  /*0d40*/  LOP3.LUT R2, R2, 0xf, R9, 0xb8, !PT ;  /* 0x0000000f02027812 */ /* 0x008fc600078eb809 */
[----:B------:R4:W-:Y:S04]  /*0d50*/  STS [UR12+0x34], R3 ;  /* 0x00003403ff007988 */ /* 0x0009e8000800080c */
[----:B------:R4:W-:Y:S02]  /*0d60*/  STS [UR12+0x1c], R2 ;  /* 0x00001c02ff007988 */ /* 0x0009e4000800080c */
.L_x_27:
[----:B------:R-:W-:Y:S05]  /*0d70*/  BSYNC.RECONVERGENT B1 ;  /* 0x0000000000017941 */ /* 0x000fea0003800200 */
.L_x_26:
[----:B------:R-:W-:Y:S04]  /*0d80*/  BSSY.RECONVERGENT B2, `(.L_x_28) ;  /* 0x000001a000027945 */ /* 0x000fe80003800200 */
[----:B------:R-:W-:Y:S04]  /*0d90*/  BSSY.RELIABLE B1, `(.L_x_29) ;  /* 0x0000015000017945 */ /* 0x000fe80003800100 */
[----:B------:R-:W-:Y:S05]  /*0da0*/  @P3 BRA `(.L_x_30) ;  /* 0x0000000000203947 */ /* 0x000fea0003800000 */
[----:B---345:R-:W3:Y:S02]  /*0db0*/  LDS R2, [UR12+0x34] ;  /* 0x0000340cff027984 */ /* 0x038ee40008000800 */
[----:B---3--:R-:W-:-:S05]  /*0dc0*/  LOP3.LUT R2, R2, 0x38, RZ, 0xb8, !PT ;  /* 0x0000003802027812 */ /* 0x008fca00078eb8ff */
[----:B------:R3:W-:Y:S01]  /*0dd0*/  STS [UR12+0x34], R2 ;  /* 0x00003402ff007988 */ /* 0x0007e2000800080c */
[----:B------:R-:W-:Y:S05]  /*0de0*/  @P3 BRA `(.L_x_31) ;  /* 0x0000000000203947 */ /* 0x000fea0003800000 */
[----:B---3--:R-:W3:Y:S01]  /*0df0*/  LDS R2, [UR12+0x8] ;  /* 0x0000080cff027984 */ /* 0x008ee20008000800 */
[----:B------:R-:W-:-:S05]  /*0e00*/  IMAD.MOV.U32 R3, RZ, RZ, 0x780 ;  /* 0x00000780ff037424 */ /* 0x000fca00078e00ff */
[----:B---3--:R-:W-:-:S05]  /*0e10*/  LOP3.LUT R2, R2, 0x500, R3, 0xd8, !PT ;  /* 0x0000050002027812 */ /* 0x008fca00078ed803 */
[----:B------:R3:W-:Y:S02]  /*0e20*/  STS [UR12+0x8], R2 ;  /* 0x00000802ff007988 */ /* 0x0007e4000800080c */
.L_x_30:
[----:B------:R-:W-:Y:S05]  /*0e30*/  @P3 BRA `(.L_x_32) ;  /* 0x0000000000283947 */ /* 0x000fea0003800000 */
[----:B---345:R-:W3:Y:S02]  /*0e40*/  LDS R2, [UR12+0x8] ;  /* 0x0000080cff027984 */ /* 0x038ee40008000800 */
[----:B---3--:R-:W-:-:S05]  /*0e50*/  LOP3.LUT R2, R2, 0x1800, RZ, 0xb8, !PT ;  /* 0x0000180002027812 */ /* 0x008fca00078eb8ff */
[----:B------:R4:W-:Y:S02]  /*0e60*/  STS [UR12+0x8], R2 ;  /* 0x00000802ff007988 */ /* 0x0009e4000800080c */
.L_x_31:
[----:B------:R-:W-:Y:S05]  /*0e70*/  @P3 BREAK.RELIABLE B1 ;  /* 0x0000000000013942 */ /* 0x000fea0003800100 */
[----:B------:R-:W-:Y:S05]  /*0e80*/  @P3 BRA `(.L_x_33) ;  /* 0x0000000000243947 */ /* 0x000fea0003800000 */
[----:B---34-:R-:W3:Y:S01]  /*0e90*/  LDS R2, [UR12+0x8] ;  /* 0x0000080cff027984 */ /* 0x018ee20008000800 */
[----:B------:R-:W-:-:S05]  /*0ea0*/  IMAD.MOV.U32 R3, RZ, RZ, 0x6000 ;  /* 0x00006000ff037424 */ /* 0x000fca00078e00ff */
[----:B---3--:R-:W-:-:S04]  /*0eb0*/  LOP3.LUT R2, R2, 0x6000, R3, 0xd8, !PT ;  /* 0x0000600002027812 */ /* 0x008fc800078ed803 */
[----:B------:R-:W-:-:S05]  /*0ec0*/  LOP3.LUT R2, R2, 0x400000, RZ, 0xb8, !PT ;  /* 0x0040000002027812 */ /* 0x000fca00078eb8ff */
[----:B------:R3:W-:Y:S02]  /*0ed0*/  STS [UR12+0x8], R2 ;  /* 0x00000802ff007988 */ /* 0x0007e4000800080c */
.L_x_32:
[----:B------:R-:W-:Y:S05]  /*0ee0*/  BSYNC.RELIABLE B1 ;  /* 0x0000000000017941 */ /* 0x000fea0003800100 */
.L_x_29:
[----:B---345:R-:W3:Y:S02]  /*0ef0*/  @!P3 LDS R2, [UR12+0x8] ;  /* 0x0000080cff02b984 */ /* 0x038ee40008000800 */
[----:B---3--:R-:W-:-:S05]  /*0f00*/  @!P3 LOP3.LUT R2, R2, 0x8000, RZ, 0xb8, !PT ;  /* 0x000080000202b812 */ /* 0x008fca00078eb8ff */
[----:B------:R5:W-:Y:S02]  /*0f10*/  @!P3 STS [UR12+0x8], R2 ;  /* 0x00000802ff00b988 */ /* 0x000be4000800080c */
.L_x_33:
[----:B------:R-:W-:Y:S05]  /*0f20*/  BSYNC.RECONVERGENT B2 ;  /* 0x0000000000027941 */ /* 0x000fea0003800200 */
.L_x_28:
[----:B------:R-:W-:Y:S05]  /*0f30*/  WARPSYNC.ALL ;  /* 0x0000000000007948 */ /* 0x000fea0003800000 */
[----:B------:R-:W-:Y:S01]  /*0f40*/  NOP ;  /* 0x0000000000007918 */ /* 0x000fe20000000000 */
[----:B------:R-:W-:-:S04]  /*0f50*/  UIADD3 UR5, UPT, UPT, UR4, 0x80, URZ ;  /* 0x0000008004057890 */ /* 0x000fc8000fffe0ff */
[----:B------:R-:W-:-:S04]  /*0f60*/  UIADD3 UR22, UP0, UPT, UR5, UR14, URZ ;  /* 0x0000000e05167290 */ /* 0x000fc8000ff1e0ff */
[----:B------:R-:W-:Y:S01]  /*0f70*/  ULEA.HI.X.SX32 UR23, UR5, UR15, 0x1, UP0 ;  /* 0x0000000f05177291 */ /* 0x000fe200080f0eff */
[----:B------:R-:W-:Y:S11]  /*0f80*/  @P0 BRA `(.L_x_34) ;  /* 0x0000000000300947 */ /* 0x000ff60003800000 */
[----:B---345:R-:W3:Y:S01]  /*0f90*/  S2R R2, SR_LANEID ;  /* 0x0000000000027919 */ /* 0x038ee20000000000 */
[----:B------:R-:W-:Y:S05]  /*0fa0*/  WARPSYNC.ALL ;  /* 0x0000000000007948 */ /* 0x000fea0003800000 */
[----:B------:R-:W-:Y:S01]  /*0fb0*/  NOP ;  /* 0x0000000000007918 */ /* 0x000fe20000000000 */
[----:B---3--:R-:W-:-:S05]  /*0fc0*/  IMAD.SHL.U32 R6, R2, 0x4, RZ ;  /* 0x0000000402067824 */ /* 0x008fca00078e00ff */
[----:B------:R-:W3:Y:S01]  /*0fd0*/  LDS R7, [R6+UR12] ;  /* 0x0000000c06077984 */ /* 0x000ee20008000800 */
[----:B------:R-:W-:-:S05]  /*0fe0*/  IADD3 R2, P1, PT, R6, UR22, RZ ;  /* 0x0000001606027c10 */ /* 0x000fca000ff3e0ff */
[----:B------:R-:W-:-:S05]  /*0ff0*/  IMAD.X R3, RZ, RZ, UR23, P1 ;  /* 0x00000017ff037e24 */ /* 0x000fca00088e06ff */
[----:B---3--:R3:W4:Y:S01]  /*1000*/  ATOMG.E.EXCH.STRONG.GPU PT, RZ, [R2], R7 ;  /* 0x0000000702ff73a8 */ /* 0x00872200041ee100 */
[----:B------:R-:W-:-:S04]  /*1010*/  DEPBAR {5,4,3,2,1,0} ;  /* 0x0000003f0000791a */ /* 0x000fc80000000000 */
[----:B------:R-:W5:Y:S02]  /*1020*/  CCTL.E.C.LDCU.IV.DEEP [UR22] ;  /* 0x0000000016007540 */ /* 0x000f640009c08000 */
[----:B-----5:R3:W-:Y:S01]  /*1030*/  UTMACCTL.IV [UR22] ;  /* 0x00000000160079b9 */ /* 0x0207e20008000000 */
[----:B------:R-:W-:Y:S01]  /*1040*/  NOP ;  /* 0x0000000000007918 */ /* 0x000fe20000000000 */
.L_x_34:
[----:B------:R-:W-:Y:S05]  /*1050*/  @P0 BRA `(.L_x_35) ;  /* 0x00000000000c0947 */ /* 0x000fea0003800000 */
[----:B------:R0:W-:Y:S01]  /*1060*/  UTMACMDFLUSH ;  /* 0x00000000000079b7 */ /* 0x0001e20000000000 */
[----:B------:R-:W-:Y:S05]  /*1070*/  @P0 BRA `(.L_x_35) ;  /* 0x0000000000040947 */ /* 0x000fea0003800000 */
[----:B------:R-:W-:-:S04]  /*1080*/  DEPBAR.LE SB0, 0x0 ;  /* 0x000080000000791a */ /* 0x000fc80000000000 */
.L_x_35:
[----:B------:R-:W-:Y:S05]  /*1090*/  WARPSYNC.ALL ;  /* 0x0000000000007948 */ /* 0x000fea0003800000 */
[----:B------:R-:W-:Y:S01]  /*10a0*/  NOP ;  /* 0x0000000000007918 */ /* 0x000fe20000000000 */
[----:B----4-:R-:W-:Y:S06]  /*10b0*/  BAR.SYNC.DEFER_BLOCKING 0x0 ;  /* 0x0000000000007b1d */ /* 0x010fec0000010000 */
[----:B------:R-:W-:Y:S02]  /*10c0*/  BSSY.RECONVERGENT B2, `(.L_x_36) ;  /* 0x000000b000027945 */ /* 0x000fe40003800200 */
[----:B------:R-:W-:Y:S06]  /*10d0*/  BAR.SYNC.DEFER_BLOCKING 0x0 ;  /* 0x0000000000007b1d */ /* 0x000fec0000010000 */
[----:B------:R4:W-:Y:S01]  /*10e0*/  @!P0 STS [R10], RZ ;  /* 0x000000ff0a008388 */ /* 0x0009e20000000800 */
[----:B------:R-:W-:Y:S01]  /*10f0*/  NOP ;  /* 0x0000000000007918 */ /* 0x000fe20000000000 */
[----:B------:R-:W-:Y:S05]  /*1100*/  @P3 BRA `(.L_x_37) ;  /* 0x0000000000183947 */ /* 0x000fea0003800000 */
[----:B---3-5:R-:W3:Y:S01]  /*1110*/  LDS R2, [UR12+0x8] ;  /* 0x0000080cff027984 */ /* 0x028ee20008000800 */
[----:B------:R-:W5:Y:S01]  /*1120*/  LDC.64 R6, c[0x0][0x390] ;  /* 0x0000e400ff067b82 */ /* 0x000f620000000a00 */
[----:B------:R-:W-:Y:S02]  /*1130*/  IMAD.MOV.U32 R3, RZ, RZ, 0x70 ;  /* 0x00000070ff037424 */ /* 0x000fe400078e00ff */
[----:B-----5:R5:W-:Y:S03]  /*1140*/  STS.64 [UR12], R6 ;  /* 0x00000006ff007988 */ /* 0x020be60008000a0c */
[----:B---3--:R-:W-:-:S05]  /*1150*/  LOP3.LUT R2, R2, 0x10, R3, 0xd8, !PT ;  /* 0x0000001002027812 */ /* 0x008fca00078ed803 */
[----:B------:R5:W-:Y:S02]  /*1160*/  STS [UR12+0x8], R2 ;  /* 0x00000802ff007988 */ /* 0x000be4000800080c */
.L_x_37:
[----:B---3--:R-:W-:Y:S05]  /*1170*/  BSYNC.RECONVERGENT B2 ;  /* 0x0000000000027941 */ /* 0x008fea0003800200 */
.L_x_36:
[----:B------:R-:W-:Y:S04]  /*1180*/  BSSY.RECONVERGENT B3, `(.L_x_38) ;  /* 0x0000011000037945 */ /* 0x000fe80003800200 */
[----:B------:R-:W-:Y:S04]  /*1190*/  BSSY.RELIABLE B2, `(.L_x_39) ;  /* 0x000000e000027945 */ /* 0x000fe80003800100 */
[----:B------:R-:W-:Y:S05]  /*11a0*/  @P3 BRA `(.L_x_40) ;  /* 0x0000000000243947 */ /* 0x000fea0003800000 */
[----:B-----5:R-:W3:Y:S01]  /*11b0*/  LDS R2, [UR12+0x34] ;  /* 0x0000340cff027984 */ /* 0x020ee20008000800 */
[----:B------:R-:W-:-:S05]  /*11c0*/  IMAD.MOV.U32 R3, RZ, RZ, 0x3f000000 ;  /* 0x3f000000ff037424 */ /* 0x000fca00078e00ff */
[----:B---3--:R-:W-:-:S05]  /*11d0*/  LOP3.LUT R2, R2, 0xff000000, R3, 0xb8, !PT ;  /* 0xff00000002027812 */ /* 0x008fca00078eb803 */
[----:B------:R3:W-:Y:S01]  /*11e0*/  STS [UR12+0x34], R2 ;  /* 0x00003402ff007988 */ /* 0x0007e2000800080c */
[----:B------:R-:W-:Y:S05]  /*11f0*/  @P3 BRA `(.L_x_41) ;  /* 0x00000000001c3947 */ /* 0x000fea0003800000 */
[----:B---3--:R-:W3:Y:S01]  /*1200*/  LDS R2, [UR12+0x38] ;  /* 0x0000380cff027984 */ /* 0x008ee20008000800 */
[----:B------:R-:W-:-:S05]  /*1210*/  IMAD.MOV.U32 R3, RZ, RZ, 0x7f ;  /* 0x0000007fff037424 */ /* 0x000fca00078e00ff */
[----:B---3--:R-:W-:-:S05]  /*1220*/  LOP3.LUT R2, R2, 0xff, R3, 0xb8, !PT ;  /* 0x000000ff02027812 */ /* 0x008fca00078eb803 */
[----:B------:R3:W-:Y:S02]  /*1230*/  STS [UR12+0x38], R2 ;  /* 0x00003802ff007988 */ /* 0x0007e4000800080c */
.L_x_40:
[----:B------:R-:W-:Y:S05]  /*1240*/  @P3 BREAK.RELIABLE B2 ;  /* 0x0000000000023942 */ /* 0x000fea0003800100 */
[----:B------:R-:W-:Y:S05]  /*1250*/  @P3 BRA `(.L_x_42) ;  /* 0x00000000000c3947 */ /* 0x000fea0003800000 */
[----:B------:R2:W-:Y:S02]  /*1260*/  STS [UR12+0x20], R5 ;  /* 0x00002005ff007988 */ /* 0x0005e4000800080c */
.L_x_41:
[----:B------:R-:W-:Y:S05]  /*1270*/  BSYNC.RELIABLE B2 ;  /* 0x0000000000027941 */ /* 0x000fea0003800100 */
.L_x_39:
[----:B------:R2:W-:Y:S02]  /*1280*/  @!P3 STS [UR12+0x24], R4 ;  /* 0x00002404ff00b988 */ /* 0x0005e4000800080c */
.L_x_42:
[----:B------:R-:W-:Y:S05]  /*1290*/  BSYNC.RECONVERGENT B3 ;  /* 0x0000000000037941 */ /* 0x000fea0003800200 */
.L_x_38:
[----:B------:R-:W-:Y:S05]  /*12a0*/  WARPSYNC.ALL ;  /* 0x0000000000007948 */ /* 0x000fea0003800000 */
[----:B------:R-:W-:Y:S01]  /*12b0*/  NOP ;  /* 0x0000000000007918 */ /* 0x000fe20000000000 */
[----:B------:R-:W-:Y:S04]  /*12c0*/  BSSY.RECONVERGENT B3, `(.L_x_43) ;  /* 0x000000e000037945 */ /* 0x000fe80003800200 */
[----:B------:R-:W-:Y:S05]  /*12d0*/  @P3 BRA `(.L_x_44) ;  /* 0x0000000000303947 */ /* 0x000fea0003800000 */
[----:B------:R-:W2:Y:S02]  /*12e0*/  LDS R3, [UR12+0x34] ;  /* 0x0000340cff037984 */ /* 0x000ea40008000800 */
[----:B--2---:R-:W2:Y:S02]  /*12f0*/  LDC.64 R4, c[0x0][0x3b8] ;  /* 0x0000ee00ff047b82 */ /* 0x004ea40000000a00 */
[----:B---3-5:R-:W3:Y:S01]  /*1300*/  LDS R2, [UR12+0x1c] ;  /* 0x00001c0cff027984 */ /* 0x028ee20008000800 */
[C---:B--2---:R-:W-:Y:S01]  /*1310*/  SHF.L.U64.HI R5, R4.reuse, 0x1, R5 ;  /* 0x0000000104057819 */ /* 0x044fe20000010205 */
[----:B------:R-:W-:-:S03]  /*1320*/  IMAD.SHL.U32 R4, R4, 0x2, RZ ;  /* 0x0000000204047824 */ /* 0x000fc600078e00ff */
[--C-:B------:R-:W-:Y:S02]  /*1330*/  SHF.R.U32.HI R7, RZ, 0x4, R5.reuse ;  /* 0x00000004ff077819 */ /* 0x100fe40000011605 */
[----:B------:R-:W-:-:S05]  /*1340*/  SHF.R.U64 R4, R4, 0x4, R5 ;  /* 0x0000000404047819 */ /* 0x000fca0000001205 */
[----:B------:R2:W-:Y:S01]  /*1350*/  STS [UR12+0xc], R4 ;  /* 0x00000c04ff007988 */ /* 0x0005e2000800080c */
[----:B------:R-:W-:Y:S02]  /*1360*/  LOP3.LUT R3, R3, 0x7, RZ, 0xb8, !PT ;  /* 0x0000000703037812 */ /* 0x000fe400078eb8ff */
[----:B---3--:R-:W-:-:S03]  /*1370*/  LOP3.LUT R2, R2, 0xf, R7, 0xb8, !PT ;  /* 0x0000000f02027812 */ /* 0x008fc600078eb807 */
[----:B------:R2:W-:Y:S04]  /*1380*/  STS [UR12+0x34], R3 ;  /* 0x00003403ff007988 */ /* 0x0005e8000800080c */
[----:B------:R2:W-:Y:S02]  /*1390*/  STS [UR12+0x1c], R2 ;  /* 0x00001c02ff007988 */ /* 0x0005e4000800080c */
.L_x_44:
[----:B------:R-:W-:Y:S05]  /*13a0*/  BSYNC.RECONVERGENT B3 ;  /* 0x0000000000037941 */ /* 0x000fea0003800200 */
.L_x_43:
[----:B------:R-:W-:Y:S04]  /*13b0*/  BSSY.RECONVERGENT B4, `(.L_x_45) ;  /* 0x000001a000047945 */ /* 0x000fe80003800200 */
[----:B------:R-:W-:Y:S04]  /*13c0*/  BSSY.RELIABLE B3, `(.L_x_46) ;  /* 0x0000015000037945 */ /* 0x000fe80003800100 */
[----:B------:R-:W-:Y:S05]  /*13d0*/  @P3 BRA `(.L_x_47) ;  /* 0x0000000000203947 */ /* 0x000fea0003800000 */
[----:B--23-5:R-:W2:Y:S02]  /*13e0*/  LDS R2, [UR12+0x34] ;  /* 0x0000340cff027984 */ /* 0x02cea40008000800 */
[----:B--2---:R-:W-:-:S05]  /*13f0*/  LOP3.LUT R2, R2, 0x38, RZ, 0xb8, !PT ;  /* 0x0000003802027812 */ /* 0x004fca00078eb8ff */
[----:B------:R2:W-:Y:S01]  /*1400*/  STS [UR12+0x34], R2 ;  /* 0x00003402ff007988 */ /* 0x0005e2000800080c */
[----:B------:R-:W-:Y:S05]  /*1410*/  @P3 BRA `(.L_x_48) ;  /* 0x0000000000203947 */ /* 0x000fea0003800000 */
[----:B--2---:R-:W2:Y:S01]  /*1420*/  LDS R2, [UR12+0x8] ;  /* 0x0000080cff027984 */ /* 0x004ea20008000800 */
[----:B------:R-:W-:-:S05]  /*1430*/  IMAD.MOV.U32 R3, RZ, RZ, 0x780 ;  /* 0x00000780ff037424 */ /* 0x000fca00078e00ff */
[----:B--2---:R-:W-:-:S05]  /*1440*/  LOP3.LUT R2, R2, 0x500, R3, 0xd8, !PT ;  /* 0x0000050002027812 */ /* 0x004fca00078ed803 */
[----:B------:R2:W-:Y:S02]  /*1450*/  STS [UR12+0x8], R2 ;  /* 0x00000802ff007988 */ /* 0x0005e4000800080c */
.L_x_47:
[----:B------:R-:W-:Y:S05]  /*1460*/  @P3 BRA `(.L_x_49) ;  /* 0x0000000000283947 */ /* 0x000fea0003800000 */
[----:B--23-5:R-:W2:Y:S02]  /*1470*/  LDS R2, [UR12+0x8] ;  /* 0x0000080cff027984 */ /* 0x02cea40008000800 */
[----:B--2---:R-:W-:-:S05]  /*1480*/  LOP3.LUT R2, R2, 0x1800, RZ, 0xb8, !PT ;  /* 0x0000180002027812 */ /* 0x004fca00078eb8ff */
[----:B------:R3:W-:Y:S02]  /*1490*/  STS [UR12+0x8], R2 ;  /* 0x00000802ff007988 */ /* 0x0007e4000800080c */
.L_x_48:
[----:B------:R-:W-:Y:S05]  /*14a0*/  @P3 BREAK.RELIABLE B3 ;  /* 0x0000000000033942 */ /* 0x000fea0003800100 */
[----:B------:R-:W-:Y:S05]  /*14b0*/  @P3 BRA `(.L_x_50) ;  /* 0x0000000000243947 */ /* 0x000fea0003800000 */
[----:B--23--:R-:W2:Y:S01]  /*14c0*/  LDS R2, [UR12+0x8] ;  /* 0x0000080cff027984 */ /* 0x00cea20008000800 */
[----:B------:R-:W-:-:S05]  /*14d0*/  IMAD.MOV.U32 R3, RZ, RZ, 0x6000 ;  /* 0x00006000ff037424 */ /* 0x000fca00078e00ff */
[----:B--2---:R-:W-:-:S04]  /*14e0*/  LOP3.LUT R2, R2, 0x6000, R3, 0xd8, !PT ;  /* 0x0000600002027812 */ /* 0x004fc800078ed803 */
[----:B------:R-:W-:-:S05]  /*14f0*/  LOP3.LUT R2, R2, 0x400000, RZ, 0xb8, !PT ;  /* 0x0040000002027812 */ /* 0x000fca00078eb8ff */
[----:B------:R2:W-:Y:S02]  /*1500*/  STS [UR12+0x8], R2 ;  /* 0x00000802ff007988 */ /* 0x0005e4000800080c */
.L_x_49:
[----:B------:R-:W-:Y:S05]  /*1510*/  BSYNC.RELIABLE B3 ;  /* 0x0000000000037941 */ /* 0x000fea0003800100 */
.L_x_46:
[----:B--23-5:R-:W2:Y:S02]  /*1520*/  @!P3 LDS R2, [UR12+0x8] ;  /* 0x0000080cff02b984 */ /* 0x02cea40008000800 */
[----:B--2---:R-:W-:-:S05]  /*1530*/  @!P3 LOP3.LUT R2, R2, 0x8000, RZ, 0xb8, !PT ;  /* 0x000080000202b812 */ /* 0x004fca00078eb8ff */
[----:B------:R5:W-:Y:S02]  /*1540*/  @!P3 STS [UR12+0x8], R2 ;  /* 0x00000802ff00b988 */ /* 0x000be4000800080c */
.L_x_50:
[----:B------:R-:W-:Y:S05]  /*1550*/  BSYNC.RECONVERGENT B4 ;  /* 0x0000000000047941 */ /* 0x000fea0003800200 */
.L_x_45:
[----:B------:R-:W-:Y:S05]  /*1560*/  WARPSYNC.ALL ;  /* 0x0000000000007948 */ /* 0x000fea0003800000 */
[----:B------:R-:W-:Y:S01]  /*1570*/  NOP ;  /* 0x0000000000007918 */ /* 0x000fe20000000000 */
[----:B------:R-:W-:-:S04]  /*1580*/  UIADD3 UR4, UPT, UPT, UR4, 0x100, URZ ;  /* 0x0000010004047890 */ /* 0x000fc8000fffe0ff */
[----:B------:R-:W-:-:S04]  /*1590*/  UIADD3 UR14, UP0, UPT, UR4, UR14, URZ ;  /* 0x0000000e040e7290 */ /* 0x000fc8000ff1e0ff */
[----:B------:R-:W-:Y:S01]  /*15a0*/  ULEA.HI.X.SX32 UR15, UR4, UR15, 0x1, UP0 ;  /* 0x0000000f040f7291 */ /* 0x000fe200080f0eff */
[----:B------:R-:W-:Y:S11]  /*15b0*/  @P0 BRA `(.L_x_51) ;  /* 0x0000000000300947 */ /* 0x000ff60003800000 */
[----:B--23-5:R-:W2:Y:S01]  /*15c0*/  S2R R2, SR_LANEID ;  /* 0x0000000000027919 */ /* 0x02cea20000000000 */
[----:B------:R-:W-:Y:S05]  /*15d0*/  WARPSYNC.ALL ;  /* 0x0000000000007948 */ /* 0x000fea0003800000 */
[----:B------:R-:W-:Y:S01]  /*15e0*/  NOP ;  /* 0x0000000000007918 */ /* 0x000fe20000000000 */
[----:B--2---:R-:W-:-:S05]  /*15f0*/  IMAD.SHL.U32 R4, R2, 0x4, RZ ;  /* 0x0000000402047824 */ /* 0x004fca00078e00ff */
[----:B------:R-:W2:Y:S01]  /*1600*/  LDS R5, [R4+UR12] ;  /* 0x0000000c04057984 */ /* 0x000ea20008000800 */
[----:B------:R-:W-:-:S05]  /*1610*/  IADD3 R2, P1, PT, R4, UR14, RZ ;  /* 0x0000000e04027c10 */ /* 0x000fca000ff3e0ff */
[----:B------:R-:W-:-:S05]  /*1620*/  IMAD.X R3, RZ, RZ, UR15, P1 ;  /* 0x0000000fff037e24 */ /* 0x000fca00088e06ff */
[----:B--2---:R2:W3:Y:S01]  /*1630*/  ATOMG.E.EXCH.STRONG.GPU PT, RZ, [R2], R5 ;  /* 0x0000000502ff73a8 */ /* 0x0044e200041ee100 */
[----:B------:R-:W-:-:S04]  /*1640*/  DEPBAR {5,4,3,2,1,0} ;  /* 0x0000003f0000791a */ /* 0x000fc80000000000 */
[----:B------:R-:W5:Y:S02]  /*1650*/  CCTL.E.C.LDCU.IV.DEEP [UR14] ;  /* 0x000000000e007540 */ /* 0x000f640009c08000 */
[----:B-----5:R2:W-:Y:S01]  /*1660*/  UTMACCTL.IV [UR14] ;  /* 0x000000000e0079b9 */ /* 0x0205e20008000000 */
[----:B------:R-:W-:Y:S01]  /*1670*/  NOP ;  /* 0x0000000000007918 */ /* 0x000fe20000000000 */
.L_x_51:
[----:B------:R-:W-:Y:S05]  /*1680*/  @P0 BRA `(.L_x_52) ;  /* 0x00000000000c0947 */ /* 0x000fea0003800000 */
[----:B------:R0:W-:Y:S01]  /*1690*/  UTMACMDFLUSH ;  /* 0x00000000000079b7 */ /* 0x0001e20000000000 */
[----:B------:R-:W-:Y:S05]  /*16a0*/  @P0 BRA `(.L_x_52) ;  /* 0x0000000000040947 */ /* 0x000fea0003800000 */
[----:B------:R-:W-:-:S04]  /*16b0*/  DEPBAR.LE SB0, 0x0 ;  /* 0x000080000000791a */ /* 0x000fc80000000000 */
.L_x_52:
[----:B------:R-:W-:Y:S05]  /*16c0*/  WARPSYNC.ALL ;  /* 0x0000000000007948 */ /* 0x000fea0003800000 */
[----:B------:R-:W-:Y:S01]  /*16d0*/  NOP ;  /* 0x0000000000007918 */ /* 0x000fe20000000000 */
[----:B---3--:R-:W-:Y:S01]  /*16e0*/  BAR.SYNC.DEFER_BLOCKING 0x0 ;  /* 0x0000000000007b1d */ /* 0x008fe20000010000 */
[----:B--2--5:R-:W-:Y:S01]  /*16f0*/  SHF.R.U32.HI R2, RZ, 0x5, R0 ;  /* 0x00000005ff027819 */ /* 0x024fe20000011600 */
[----:B------:R-:W-:Y:S01]  /*1700*/  UIADD3 UR10, UPT, UPT, UR12, 0xc010, URZ ;  /* 0x0000c0100c0a7890 */ /* 0x000fe2000fffe0ff */
[----:B------:R-:W-:Y:S01]  /*1710*/  ISETP.GE.AND P0, PT, R12, 0x1, PT ;  /* 0x000000010c00780c */ /* 0x000fe20003f06270 */
[----:B------:R-:W-:Y:S01]  /*1720*/  USHF.L.U32 UR11, UR7, 0x7, URZ ;  /* 0x00000007070b7899 */ /* 0x000fe200080006ff */
[----:B------:R-:W-:Y:S01]  /*1730*/  R2UR UR13, R2 ;  /* 0x00000000020d72ca */ /* 0x000fe200000e0000 */
[----:B------:R-:W-:Y:S01]  /*1740*/  VOTEU.ALL UP0, P3 ;  /* 0x0000000000ff7886 */ /* 0x000fe20001800000 */
[----:B------:R-:W-:Y:S01]  /*1750*/  UMOV UR4, 0x1 ;  /* 0x0000000100047882 */ /* 0x000fe20000000000 */
[----:B------:R-:W-:Y:S01]  /*1760*/  VOTEU.ALL UP1, P3 ;  /* 0x0000000000ff7886 */ /* 0x000fe20001820000 */
[----:B------:R-:W-:Y:S01]  /*1770*/  USHF.L.U32 UR16, UR16, 0x8, URZ ;  /* 0x0000000810107899 */ /* 0x000fe200080006ff */
[----:B------:R-:W-:Y:S01]  /*1780*/  BSSY.RECONVERGENT B4, `(.L_x_53) ;  /* 0x0000018000047945 */ /* 0x000fe20003800200 */
[----:B------:R-:W-:-:S04]  /*1790*/  @!UP0 UIADD3 UR8, UPT, UPT, -UR4, 0x100000, URZ ;  /* 0x0010000004088890 */ /* 0x000fc8000fffe1ff */
[----:B------:R-:W-:Y:S02]  /*17a0*/  @!UP0 USHF.L.U32 UR9, UR8, 0xb, URZ ;  /* 0x0000000b08098899 */ /* 0x000fe400080006ff */
[----:B------:R-:W-:Y:S02]  /*17b0*/  @!UP0 USHF.L.U32 UR8, UR8, 0x1, URZ ;  /* 0x0000000108088899 */ /* 0x000fe400080006ff */
[----:B------:R-:W-:-:S04]  /*17c0*/  @!UP0 UIADD3 UR4, UPT, UPT, -UR4, 0x100000, URZ ;  /* 0x0010000004048890 */ /* 0x000fc8000fffe1ff */
[----:B------:R-:W-:Y:S02]  /*17d0*/  @!UP0 USHF.L.U32 UR5, UR4, 0xb, URZ ;  /* 0x0000000b04058899 */ /* 0x000fe400080006ff */
[----:B------:R-:W-:Y:S01]  /*17e0*/  @!UP0 USHF.L.U32 UR4, UR4, 0x1, URZ ;  /* 0x0000000104048899 */ /* 0x000fe200080006ff */
[----:B------:R-:W-:Y:S01]  /*17f0*/  VOTEU.ALL UP0, P3 ;  /* 0x0000000000ff7886 */ /* 0x000fe20001800000 */
[----:B------:R-:W2:Y:S04]  /*1800*/  FENCE.VIEW.ASYNC.S ;  /* 0x00000000000073c6 */ /* 0x000ea80000000000 */
[----:B--2---:R2:W3:Y:S06]  /*1810*/  @!UP0 SYNCS.EXCH.64 URZ, [UR12+0xc000], UR8 ;  /* 0x00c000080cff85b2 */ /* 0x0044ec0008000100 */
[----:B------:R2:W3:Y:S02]  /*1820*/  @!UP1 SYNCS.EXCH.64 URZ, [UR12+0xc010], UR4 ;  /* 0x00c010040cff95b2 */ /* 0x0004e40008000100 */
[----:B---3--:R-:W-:Y:S06]  /*1830*/  BAR.SYNC.DEFER_BLOCKING 0x0 ;  /* 0x0000000000007b1d */ /* 0x008fec0000010000 */
[----:B------:R-:W-:Y:S05]  /*1840*/  @P3 BRA `(.L_x_54) ;  /* 0x00000000002c3947 */ /* 0x000fea0003800000 */
[----:B--2---:R-:W-:Y:S02]  /*1850*/  UMOV UR4, 0x1 ;  /* 0x0000000100047882 */ /* 0x004fe40000000000 */
[----:B------:R-:W-:-:S04]  /*1860*/  UIADD3 UR8, UPT, UPT, -UR4, 0x100000, URZ ;  /* 0x0010000004087890 */ /* 0x000fc8000fffe1ff */
[----:B------:R-:W-:Y:S02]  /*1870*/  USHF.L.U32 UR9, UR8, 0xb, URZ ;  /* 0x0000000b08097899 */ /* 0x000fe400080006ff */
[----:B------:R-:W-:Y:S02]  /*1880*/  USHF.L.U32 UR8, UR8, 0x1, URZ ;  /* 0x0000000108087899 */ /* 0x000fe400080006ff */
[----:B------:R-:W-:-:S04]  /*1890*/  UIADD3 UR4, UPT, UPT, -UR4, 0x100000, URZ ;  /* 0x0010000004047890 */ /* 0x000fc8000fffe1ff */
[----:B------:R-:W-:Y:S02]  /*18a0*/  USHF.L.U32 UR5, UR4, 0xb, URZ ;  /* 0x0000000b04057899 */ /* 0x000fe400080006ff */
[----:B------:R-:W-:Y:S01]  /*18b0*/  USHF.L.U32 UR4, UR4, 0x1, URZ ;  /* 0x0000000104047899 */ /* 0x000fe200080006ff */
[----:B------:R-:W2:Y:S03]  /*18c0*/  FENCE.VIEW.ASYNC.S ;  /* 0x00000000000073c6 */ /* 0x000ea60000000000 */
[----:B--2---:R3:W5:Y:S08]  /*18d0*/  SYNCS.EXCH.64 URZ, [UR12+0xc008], UR8 ;  /* 0x00c008080cff75b2 */ /* 0x0047700008000100 */
[----:B------:R3:W2:Y:S02]  /*18e0*/  SYNCS.EXCH.64 URZ, [UR12+0xc018], UR4 ;  /* 0x00c018040cff75b2 */ /* 0x0006a40008000100 */
[----:B---3--:R-:W-:Y:S01]  /*18f0*/  NOP ;  /* 0x0000000000007918 */ /* 0x008fe20000000000 */
.L_x_54:
[----:B--2---:R-:W-:Y:S05]  /*1900*/  BSYNC.RECONVERGENT B4 ;  /* 0x0000000000047941 */ /* 0x004fea0003800200 */
.L_x_53:
[----:B------:R-:W-:Y:S05]  /*1910*/  @!P0 BRA `(.L_x_55) ;  /* 0x0000000800388947 */ /* 0x000fea0003800000 */
[----:B-----5:R-:W-:Y:S01]  /*1920*/  BAR.SYNC.DEFER_BLOCKING 0x0 ;  /* 0x0000000000007b1d */ /* 0x020fe20000010000 */
[----:B------:R-:W-:Y:S01]  /*1930*/  ELECT P1, URZ, PT ;  /* 0x0000000000ff782f */ /* 0x000fe20003820000 */
[----:B------:R-:W-:Y:S01]  /*1940*/  @!P3 IMAD.MOV.U32 R2, RZ, RZ, 0x6000 ;  /* 0x00006000ff02b424 */ /* 0x000fe200078e00ff */
[----:B------:R-:W-:Y:S02]  /*1950*/  ULOP3.LUT UR6, UR13, 0x3, URZ, 0xc0, !UPT ;  /* 0x000000030d067892 */ /* 0x000fe4000f8ec0ff */
[----:B------:R-:W-:Y:S01]  /*1960*/  ISETP.LT.U32.AND P1, PT, R132, 0x20, P1 ;  /* 0x000000208400780c */ /* 0x000fe20000f21070 */
[----:B------:R-:W-:Y:S02]  /*1970*/  UIADD3 UR4, UPT, UPT, UR12, 0x8000, URZ ;  /* 0x000080000c047890 */ /* 0x000fe4000fffe0ff */
[----:B------:R-:W-:Y:S02]  /*1980*/  ULEA UR28, UR6, UR12, 0xc ;  /* 0x0000000c061c7291 */ /* 0x000fe4000f8e60ff */
[----:B------:R-:W-:Y:S01]  /*1990*/  ULEA UR30, UR6, UR16, 0x6 ;  /* 0x00000010061e7291 */ /* 0x000fe2000f8e30ff */
[----:B------:R-:W-:Y:S01]  /*19a0*/  UMOV UR7, UR11 ;  /* 0x0000000b00077c82 */ /* 0x000fe20008000000 */
[----:B------:R-:W-:-:S04]  /*19b0*/  ELECT P0, URZ, PT ;  /* 0x0000000000ff782f */ /* 0x000fc80003800000 */
[----:B------:R-:W-:Y:S02]  /*19c0*/  ISETP.LT.U32.AND P0, PT, R132, 0x80, P0 ;  /* 0x000000808400780c */ /* 0x000fe40000701070 */
[----:B------:R-:W-:Y:S01]  /*19d0*/  VOTEU.ANY UP0, P1 ;  /* 0x0000000000ff7886 */ /* 0x000fe20000800100 */
[----:B------:R-:W-:-:S04]  /*19e0*/  VOTEU.ANY UP2, P1 ;  /* 0x0000000000ff7886 */ /* 0x000fc80000840100 */
[----:B------:R-:W-:Y:S02]  /*19f0*/  @UP0 UIADD3 UR5, UPT, UPT, UR12, 0xc000, URZ ;  /* 0x0000c0000c050890 */ /* 0x000fe4000fffe0ff */
[----:B------:R2:W-:Y:S01]  /*1a00*/  @!P3 SYNCS.ARRIVE.TRANS64 RZ, [UR12+0xc000], R2 ;  /* 0x00c00002ffffb9a7 */ /* 0x0005e2000800000c */
[----:B------:R-:W-:Y:S01]  /*1a10*/  @UP0 UMOV UR6, URZ ;  /* 0x000000ff00060c82 */ /* 0x000fe20008000000 */
[----:B------:R-:W-:Y:S01]  /*1a20*/  BAR.SYNC.DEFER_BLOCKING 0x0 ;  /* 0x0000000000007b1d */ /* 0x000fe20000010000 */
[----:B------:R-:W-:-:S05]  /*1a30*/  UISETP.NE.U32.AND UP0, UPT, UR13, URZ, UPT ;  /* 0x000000ff0d00728c */ /* 0x000fca000bf05070 */
[----:B------:R-:W-:Y:S01]  /*1a40*/  VOTEU.ANY UP1, P0 ;  /* 0x0000000000ff7886 */ /* 0x000fe20000020100 */
[----:B------:R-:W-:-:S04]  /*1a50*/  VOTEU.ANY UP3, P0 ;  /* 0x0000000000ff7886 */ /* 0x000fc80000060100 */
[----:B------:R-:W-:Y:S01]  /*1a60*/  @UP1 UIADD3 UR29, UPT, UPT, UR12, 0xc000, URZ ;  /* 0x0000c0000c1d1890 */ /* 0x000fe2000fffe0ff */
[----:B------:R-:W-:Y:S01]  /*1a70*/  @UP1 UMOV UR31, URZ ;  /* 0x000000ff001f1c82 */ /* 0x000fe20008000000 */
[----:B------:R2:W-:Y:S01]  /*1a80*/  @UP2 UTMALDG.2D [UR4], [UR20] ;  /* 0x00000004140025b4 */ /* 0x0005e20008008000 */
[----:B------:R3:W-:Y:S06]  /*1a90*/  MEMBAR.ALL.CTA ;  /* 0x0000000000007992 */ /* 0x0007ec0000008000 */
[----:B---3--:R-:W3:Y:S02]  /*1aa0*/  FENCE.VIEW.ASYNC.S ;  /* 0x00000000000073c6 */ /* 0x008ee40000000000 */
[----:B---3--:R-:W-:Y:S06]  /*1ab0*/  BAR.SYNC.DEFER_BLOCKING 0x0 ;  /* 0x0000000000007b1d */ /* 0x008fec0000010000 */
[----:B------:R2:W-:Y:S02]  /*1ac0*/  @UP3 UTMALDG.2D [UR28], [UR22] ;  /* 0x0000001c160035b4 */ /* 0x0005e40008008000 */
[----:B------:R-:W-:Y:S06]  /*1ad0*/  BAR.SYNC.DEFER_BLOCKING 0x0 ;  /* 0x0000000000007b1d */ /* 0x000fec0000010000 */
[----:B------:R-:W3:Y:S02]  /*1ae0*/  SYNCS.PHASECHK.TRANS64.TRYWAIT P0, [UR12+0xc000], RZ ;  /* 0x00c000ffff0075a7 */ /* 0x000ee4000800110c */
[----:B--23--:R-:W-:Y:S05]  /*1af0*/  @!P0 BRA `(.L_x_56) ;  /* 0x0000001000688947 */ /* 0x00cfea0003800000 */
.L_x_70:
[----:B------:R-:W-:Y:S05]  /*1b00*/  BRA.U UP0, `(.L_x_57) ;  /* 0x0000000100587547 */ /* 0x000fea000b800000 */
[----:B------:R-:W-:Y:S02]  /*1b10*/  USHF.R.U32.HI UR6, URZ, 0x4, UR12 ;  /* 0x00000004ff067899 */ /* 0x000fe4000801160c */
[----:B------:R-:W-:Y:S02]  /*1b20*/  USHF.R.U32.HI UR4, URZ, 0x4, UR4 ;  /* 0x00000004ff047899 */ /* 0x000fe40008011604 */
[----:B------:R-:W-:Y:S02]  /*1b30*/  USGXT.U32 UR6, UR6, 0xe ;  /* 0x0000000e0606789a */ /* 0x000fe40008000000 */
[----:B------:R-:W-:Y:S01]  /*1b40*/  USGXT.U32 UR4, UR4, 0xe ;  /* 0x0000000e0404789a */ /* 0x000fe20008000000 */
[----:B------:R-:W-:Y:S01]  /*1b50*/  UMOV UR18, 0x1000080 ;  /* 0x0100008000127882 */ /* 0x000fe20000000000 */
[----:B------:R-:W-:Y:S01]  /*1b60*/  UMOV UR19, 0x40004040 ;  /* 0x4000404000137882 */ /* 0x000fe20000000000 */
[----:B------:R-:W-:Y:S01]  /*1b70*/  UMOV UR7, URZ ;  /* 0x000000ff00077c82 */ /* 0x000fe20008000000 */
[----:B------:R-:W-:Y:S01]  /*1b80*/  UMOV UR8, 0xfffffffe ;  /* 0xfffffffe00087882 */ /* 0x000fe20000000000 */
[----:B------:R-:W-:Y:S01]  /*1b90*/  UMOV UR9, 0x7fffbfdf ;  /* 0x7fffbfdf00097882 */ /* 0x000fe20000000000 */
[----:B------:R-:W-:Y:S01]  /*1ba0*/  UMOV UR5, URZ ;  /* 0x000000ff00057c82 */ /* 0x000fe20008000000 */
[----:B------:R-:W-:-:S02]  /*1bb0*/  UIADD3.64 UR18, UPT, UPT, UR6, UR18, URZ ;  /* 0x0000001206127297 */ /* 0x000fc4000fffe0ff */
[----:B------:R-:W-:Y:S02]  /*1bc0*/  ULOP3.LUT UR6, UR6, 0x1000000, URZ, 0xfc, !UPT ;  /* 0x0100000006067892 */ /* 0x000fe4000f8efcff */
[----:B------:R-:W-:Y:S01]  /*1bd0*/  UIADD3.64 UR8, UPT, UPT, UR4, -UR8, URZ ;  /* 0x8000000804087297 */ /* 0x000fe2000fffe0ff */
[----:B------:R-:W-:Y:S01]  /*1be0*/  UMOV UR26, 0x0 ;  /* 0x00000000001a7882 */ /* 0x000fe20000000000 */
[----:B------:R-:W-:Y:S01]  /*1bf0*/  UMOV UR27, 0x8410490 ;  /* 0x08410490001b7882 */ /* 0x000fe20000000000 */
[----:B------:R-:W-:Y:S01]  /*1c00*/  UMOV UR5, 0x80004020 ;  /* 0x8000402000057882 */ /* 0x000fe20000000000 */
[----:B------:R-:W-:Y:S01]  /*1c10*/  UMOV UR7, 0x40004040 ;  /* 0x4000404000077882 */ /* 0x000fe20000000000 */
[----:B------:R-:W-:Y:S01]  /*1c20*/  UMOV UR28, 0x0 ;  /* 0x00000000001c7882 */ /* 0x000fe20000000000 */
[----:B------:R-:W-:Y:S01]  /*1c30*/  UMOV UR29, 0x8410490 ;  /* 0x08410490001d7882 */ /* 0x000fe20000000000 */
[----:B------:R2:W-:Y:S02]  /*1c40*/  UTCHMMA gdesc[UR4], gdesc[UR6], tmem[UR24], tmem[UR26], idesc[UR27], !UPT ;  /* 0x00ff1a06040075ea */ /* 0x0005e4000f800018 */
[----:B------:R2:W-:Y:S01]  /*1c50*/  UTCHMMA gdesc[UR8], gdesc[UR18], tmem[UR24], tmem[UR28], idesc[UR29], UPT ;  /* 0x00ff1c12080075ea */ /* 0x0005e2000b800018 */
[----:B------:R-:W-:-:S02]  /*1c60*/  NOP ;  /* 0x0000000000007918 */ /* 0x000fc40000000000 */
.L_x_57:
[----:B------:R-:W-:Y:S01]  /*1c70*/  ELECT P0, URZ, PT ;  /* 0x0000000000ff782f */ /* 0x000fe20003800000 */
[----:B--2---:R-:W-:Y:S01]  /*1c80*/  UMOV UR4, UR10 ;  /* 0x0000000a00047c82 */ /* 0x004fe20008000000 */
[----:B------:R-:W-:Y:S02]  /*1c90*/  UMOV UR5, URZ ;  /* 0x000000ff00057c82 */ /* 0x000fe40008000000 */
[----:B------:R-:W-:-:S13]  /*1ca0*/  ISETP.LT.U32.AND P0, PT, R132, 0x20, P0 ;  /* 0x000000208400780c */ /* 0x000fda0000701070 */
[----:B------:R-:W-:Y:S01]  /*1cb0*/  VOTEU.ANY UP0, P0 ;  /* 0x0000000000ff7886 */ /* 0x000fe20000000100 */
[----:B------:R-:W-:Y:S01]  /*1cc0*/  VOTEU.ANY UP1, P0 ;  /* 0x0000000000ff7886 */ /* 0x000fe20000020100 */
[----:B------:R-:W-:-:S03]  /*1cd0*/  ISETP.GE.U32.AND P0, PT, R12, 0x21, PT ;  /* 0x000000210c00780c */ /* 0x000fc60003f06070 */
[----:B------:R-:W-:Y:S02]  /*1ce0*/  @UP0 UMOV UR4, UR4 ;  /* 0x0000000400040c82 */ /* 0x000fe40008000000 */
[----:B------:R2:W-:Y:S01]  /*1cf0*/  @UP1 UTCBAR [UR4], URZ ;  /* 0x000000ff040013e9 */ /* 0x0005e200080000ff */
[----:B------:R-:W-:Y:S06]  /*1d00*/  BAR.SYNC.DEFER_BLOCKING 0x0 ;  /* 0x0000000000007b1d */ /* 0x000fec0000010000 */
[----:B------:R-:W3:Y:S02]  /*1d10*/  SYNCS.PHASECHK.TRANS64.TRYWAIT P1, [UR12+0xc010], RZ ;  /* 0x00c010ffff0075a7 */ /* 0x000ee4000802110c */
[----:B--23--:R-:W-:Y:S05]  /*1d20*/  @!P1 BRA `(.L_x_58) ;  /* 0x0000000c00e89947 */ /* 0x00cfea0003800000 */
.L_x_71:
[----:B------:R-:W-:Y:S01]  /*1d30*/  IMAD.MOV.U32 R2, RZ, RZ, RZ ;  /* 0x000000ffff027224 */ /* 0x000fe200078e00ff */
[----:B------:R-:W-:Y:S06]  /*1d40*/  @!P0 BRA `(.L_x_55) ;  /* 0x00000004002c8947 */ /* 0x000fec0003800000 */
[----:B------:R-:W2:Y:S01]  /*1d50*/  LDCU UR19, c[0x0][0x3a0] ;  /* 0x00007400ff1377ac */ /* 0x000ea20008000800 */
[----:B------:R-:W-:Y:S01]  /*1d60*/  UMOV UR17, 0x1 ;  /* 0x0000000100117882 */ /* 0x000fe20000000000 */
[----:B------:R-:W-:-:S05]  /*1d70*/  UMOV UR10, 0x20 ;  /* 0x00000020000a7882 */ /* 0x000fca0000000000 */
.L_x_62:
[----:B------:R-:W-:Y:S01]  /*1d80*/  BAR.SYNC.DEFER_BLOCKING 0x0 ;  /* 0x0000000000007b1d */ /* 0x000fe20000010000 */
[----:B------:R-:W-:Y:S01]  /*1d90*/  ULEA UR18, UR17, UR12, 0x3 ;  /* 0x0000000c11127291 */ /* 0x000fe2000f8e18ff */
[----:B------:R-:W-:Y:S01]  /*1da0*/  @!P3 IMAD.MOV.U32 R3, RZ, RZ, 0x6000 ;  /* 0x00006000ff03b424 */ /* 0x000fe200078e00ff */
[----:B------:R-:W-:Y:S01]  /*1db0*/  ELECT P1, URZ, PT ;  /* 0x0000000000ff782f */ /* 0x000fe20003820000 */
[----:B------:R-:W-:-:S03]  /*1dc0*/  ULEA UR8, UR17, UR12, 0xd ;  /* 0x0000000c11087291 */ /* 0x000fc6000f8e68ff */
[----:B------:R-:W-:Y:S02]  /*1dd0*/  ISETP.LT.U32.AND P1, PT, R132, 0x20, P1 ;  /* 0x000000208400780c */ /* 0x000fe40000f21070 */
[----:B------:R-:W-:Y:S01]  /*1de0*/  ELECT P0, URZ, PT ;  /* 0x0000000000ff782f */ /* 0x000fe20003800000 */
[----:B------:R-:W-:-:S03]  /*1df0*/  UIADD3 UR8, UPT, UPT, UR8, 0x8000, URZ ;  /* 0x0000800008087890 */ /* 0x000fc6000fffe0ff */
[----:B------:R-:W-:Y:S01]  /*1e00*/  ISETP.LT.U32.AND P0, PT, R132, 0x80, P0 ;  /* 0x000000808400780c */ /* 0x000fe20000701070 */
[----:B------:R-:W-:Y:S02]  /*1e10*/  ULEA UR4, UR17, UR12, 0xe ;  /* 0x0000000c11047291 */ /* 0x000fe4000f8e70ff */
[----:B------:R-:W-:Y:S01]  /*1e20*/  ULOP3.LUT UR5, UR13, 0x3, URZ, 0xc0, !UPT ;  /* 0x000000030d057892 */ /* 0x000fe2000f8ec0ff */
[----:B------:R-:W-:-:S03]  /*1e30*/  UMOV UR31, UR10 ;  /* 0x0000000a001f7c82 */ /* 0x000fc60008000000 */
[----:B------:R-:W-:Y:S01]  /*1e40*/  ULEA UR28, UR5, UR4, 0xc ;  /* 0x00000004051c7291 */ /* 0x000fe2000f8e60ff */
[----:B------:R-:W-:Y:S01]  /*1e50*/  VOTEU.ANY UP0, P1 ;  /* 0x0000000000ff7886 */ /* 0x000fe20000800100 */
[----:B------:R-:W-:Y:S01]  /*1e60*/  ULEA UR30, UR5, UR16, 0x6 ;  /* 0x00000010051e7291 */ /* 0x000fe2000f8e30ff */
[----:B------:R3:W-:Y:S03]  /*1e70*/  @!P3 SYNCS.ARRIVE.TRANS64 RZ, [UR18+0xc000], R3 ;  /* 0x00c00003ffffb9a7 */ /* 0x0007e60008000012 */
[----:B------:R-:W-:Y:S01]  /*1e80*/  VOTEU.ANY UP1, P0 ;  /* 0x0000000000ff7886 */ /* 0x000fe20000020100 */
[----:B------:R-:W-:Y:S01]  /*1e90*/  @UP0 UIADD3 UR9, UPT, UPT, UR18, 0xc000, URZ ;  /* 0x0000c00012090890 */ /* 0x000fe2000fffe0ff */
[----:B------:R-:W-:Y:S01]  /*1ea0*/  VOTEU.ANY UP0, P1 ;  /* 0x0000000000ff7886 */ /* 0x000fe20000800100 */
[----:B------:R-:W-:Y:S02]  /*1eb0*/  BAR.SYNC.DEFER_BLOCKING 0x0 ;  /* 0x0000000000007b1d */ /* 0x000fe40000010000 */
[----:B------:R-:W-:Y:S01]  /*1ec0*/  @UP1 UIADD3 UR29, UPT, UPT, UR18, 0xc000, URZ ;  /* 0x0000c000121d1890 */ /* 0x000fe2000fffe0ff */
[----:B---3--:R-:W-:-:S03]  /*1ed0*/  IMAD.U32 R3, R2, -0x80000000, RZ ;  /* 0x8000000002037824 */ /* 0x008fc600078e00ff */
[----:B------:R-:W-:Y:S01]  /*1ee0*/  VOTEU.ANY UP1, P0 ;  /* 0x0000000000ff7886 */ /* 0x000fe20000020100 */
[----:B------:R3:W-:Y:S01]  /*1ef0*/  @UP0 UTMALDG.2D [UR8], [UR20] ;  /* 0x00000008140005b4 */ /* 0x0007e20008008000 */
[----:B------:R-:W-:Y:S01]  /*1f00*/  UISETP.NE.U32.AND UP0, UPT, UR13, URZ, UPT ;  /* 0x000000ff0d00728c */ /* 0x000fe2000bf05070 */
[----:B------:R5:W-:Y:S06]  /*1f10*/  MEMBAR.ALL.CTA ;  /* 0x0000000000007992 */ /* 0x000bec0000008000 */
[----:B-----5:R-:W5:Y:S02]  /*1f20*/  FENCE.VIEW.ASYNC.S ;  /* 0x00000000000073c6 */ /* 0x020f640000000000 */
[----:B-----5:R-:W-:Y:S06]  /*1f30*/  BAR.SYNC.DEFER_BLOCKING 0x0 ;  /* 0x0000000000007b1d */ /* 0x020fec0000010000 */
[----:B------:R3:W-:Y:S02]  /*1f40*/  @UP1 UTMALDG.2D [UR28], [UR22] ;  /* 0x0000001c160015b4 */ /* 0x0007e40008008000 */
[----:B------:R-:W-:Y:S06]  /*1f50*/  BAR.SYNC.DEFER_BLOCKING 0x0 ;  /* 0x0000000000007b1d */ /* 0x000fec0000010000 */
[----:B------:R-:W5:Y:S02]  /*1f60*/  SYNCS.PHASECHK.TRANS64.TRYWAIT P0, [UR18+0xc000], R3 ;  /* 0x00c00003ff0075a7 */ /* 0x000f640008001112 */
[----:B---3-5:R-:W-:Y:S05]  /*1f70*/  @!P0 BRA `(.L_x_59) ;  /* 0x0000000c00608947 */ /* 0x028fea0003800000 */
.L_x_72:
[----:B------:R-:W-:Y:S05]  /*1f80*/  BRA.U UP0, `(.L_x_60) ;  /* 0x0000000100507547 */ /* 0x000fea000b800000 */
[----:B------:R-:W-:Y:S02]  /*1f90*/  USHF.R.U32.HI UR6, URZ, 0x4, UR8 ;  /* 0x00000004ff067899 */ /* 0x000fe40008011608 */
[----:B------:R-:W-:Y:S02]  /*1fa0*/  USHF.R.U32.HI UR8, URZ, 0x4, UR4 ;  /* 0x00000004ff087899 */ /* 0x000fe40008011604 */
[----:B------:R-:W-:Y:S02]  /*1fb0*/  USGXT.U32 UR6, UR6, 0xe ;  /* 0x0000000e0606789a */ /* 0x000fe40008000000 */
[----:B------:R-:W-:Y:S02]  /*1fc0*/  USGXT.U32 UR8, UR8, 0xe ;  /* 0x0000000e0808789a */ /* 0x000fe40008000000 */
[----:B------:R-:W-:Y:S02]  /*1fd0*/  UIADD3 UR26, UP0, UPT, UR6, 0x2, URZ ;  /* 0x00000002061a7890 */ /* 0x000fe4000ff1e0ff */
[----:B------:R-:W-:Y:S01]  /*1fe0*/  UIADD3 UR28, UP1, UPT, UR8, 0x1000080, URZ ;  /* 0x01000080081c7890 */ /* 0x000fe2000ff3e0ff */
[----:B------:R-:W-:Y:S01]  /*1ff0*/  UMOV UR4, URZ ;  /* 0x000000ff00047c82 */ /* 0x000fe20008000000 */
[----:B------:R-:W-:Y:S01]  /*2000*/  UMOV UR5, URZ ;  /* 0x000000ff00057c82 */ /* 0x000fe20008000000 */
[----:B------:R-:W-:-:S02]  /*2010*/  ULOP3.LUT UR8, UR8, 0x1000000, URZ, 0xfc, !UPT ;  /* 0x0100000008087892 */ /* 0x000fc4000f8efcff */
[----:B------:R-:W-:Y:S02]  /*2020*/  UIADD3.X UR27, UPT, UPT, UR4, -0x7fffbfe0, URZ, UP0, !UPT ;  /* 0x80004020041b7890 */ /* 0x000fe400087fe4ff */
[----:B------:R-:W-:Y:S01]  /*2030*/  UIADD3.X UR29, UPT, UPT, UR5, 0x40004040, URZ, UP1, !UPT ;  /* 0x40004040051d7890 */ /* 0x000fe20008ffe4ff */
[----:B------:R-:W-:Y:S01]  /*2040*/  UMOV UR30, 0x0 ;  /* 0x00000000001e7882 */ /* 0x000fe20000000000 */
[----:B------:R-:W-:Y:S01]  /*2050*/  UMOV UR31, 0x8410490 ;  /* 0x08410490001f7882 */ /* 0x000fe20000000000 */
[----:B------:R-:W-:Y:S01]  /*2060*/  UMOV UR7, 0x80004020 ;  /* 0x8000402000077882 */ /* 0x000fe20000000000 */
[----:B------:R-:W-:Y:S01]  /*2070*/  UMOV UR9, 0x40004040 ;  /* 0x4000404000097882 */ /* 0x000fe20000000000 */
[----:B------:R-:W-:Y:S01]  /*2080*/  UMOV UR4, 0x0 ;  /* 0x0000000000047882 */ /* 0x000fe20000000000 */
[----:B------:R-:W-:Y:S01]  /*2090*/  UMOV UR5, 0x8410490 ;  /* 0x0841049000057882 */ /* 0x000fe20000000000 */
[----:B------:R3:W-:Y:S02]  /*20a0*/  UTCHMMA gdesc[UR6], gdesc[UR8], tmem[UR24], tmem[UR30], idesc[UR31], UPT ;  /* 0x00ff1e08060075ea */ /* 0x0007e4000b800018 */
[----:B------:R3:W-:Y:S01]  /*20b0*/  UTCHMMA gdesc[UR26], gdesc[UR28], tmem[UR24], tmem[UR4], idesc[UR5], UPT ;  /* 0x00ff041c1a0075ea */ /* 0x0007e2000b800018 */
[----:B------:R-:W-:-:S02]  /*20c0*/  NOP ;  /* 0x0000000000007918 */ /* 0x000fc40000000000 */
.L_x_60:
[----:B------:R-:W-:Y:S01]  /*20d0*/  ELECT P0, URZ, PT ;  /* 0x0000000000ff782f */ /* 0x000fe20003800000 */
[----:B---3--:R-:W-:-:S03]  /*20e0*/  UIADD3 UR4, UPT, UPT, UR18, 0xc010, URZ ;  /* 0x0000c01012047890 */ /* 0x008fc6000fffe0ff */
[----:B------:R-:W-:Y:S01]  /*20f0*/  ISETP.LT.U32.AND P0, PT, R132, 0x20, P0 ;  /* 0x000000208400780c */ /* 0x000fe20000701070 */
[----:B------:R-:W-:-:S12]  /*2100*/  UMOV UR5, URZ ;  /* 0x000000ff00057c82 */ /* 0x000fd80008000000 */
[----:B------:R-:W-:Y:S01]  /*2110*/  VOTEU.ANY UP0, P0 ;  /* 0x0000000000ff7886 */ /* 0x000fe20000000100 */
[----:B------:R-:W-:-:S04]  /*2120*/  VOTEU.ANY UP1, P0 ;  /* 0x0000000000ff7886 */ /* 0x000fc80000020100 */
[----:B------:R-:W-:Y:S02]  /*2130*/  @UP0 UMOV UR4, UR4 ;  /* 0x0000000400040c82 */ /* 0x000fe40008000000 */
[----:B------:R3:W-:Y:S01]  /*2140*/  @UP1 UTCBAR [UR4], URZ ;  /* 0x000000ff040013e9 */ /* 0x0007e200080000ff */
[----:B------:R-:W-:Y:S06]  /*2150*/  BAR.SYNC.DEFER_BLOCKING 0x0 ;  /* 0x0000000000007b1d */ /* 0x000fec0000010000 */
[----:B------:R-:W5:Y:S02]  /*2160*/  SYNCS.PHASECHK.TRANS64.TRYWAIT P0, [UR18+0xc010], R3 ;  /* 0x00c01003ff0075a7 */ /* 0x000f640008001112 */
[----:B---3-5:R-:W-:Y:S05]  /*2170*/  @!P0 BRA `(.L_x_61) ;  /* 0x0000000800ec8947 */ /* 0x028fea0003800000 */
.L_x_73:
[----:B------:R-:W-:Y:S02]  /*2180*/  UIADD3 UR17, UPT, UPT, UR17, 0x1, URZ ;  /* 0x0000000111117890 */ /* 0x000fe4000fffe0ff */
[----:B------:R-:W-:Y:S02]  /*2190*/  UIADD3 UR10, UPT, UPT, UR10, 0x20, URZ ;  /* 0x000000200a0a7890 */ /* 0x000fe4000fffe0ff */
[----:B------:R-:W-:-:S04]  /*21a0*/  UISETP.NE.U32.AND UP0, UPT, UR17, 0x2, UPT ;  /* 0x000000021100788c */ /* 0x000fc8000bf05070 */
[----:B------:R-:W-:Y:S02]  /*21b0*/  USEL UR17, UR17, URZ, UP0 ;  /* 0x000000ff11117287 */ /* 0x000fe40008000000 */
[----:B------:R-:W-:Y:S02]  /*21c0*/  USEL UR4, URZ, 0x1, UP0 ;  /* 0x00000001ff047887 */ /* 0x000fe40008000000 */
[----:B--2---:R-:W-:-:S04]  /*21d0*/  UISETP.GE.AND UP0, UPT, UR10, UR19, UPT ;  /* 0x000000130a00728c */ /* 0x004fc8000bf06270 */
[----:B------:R-:W-:-:S05]  /*21e0*/  LOP3.LUT R2, R2, UR4, RZ, 0x3c, !PT ;  /* 0x0000000402027c12 */ /* 0x000fca000f8e3cff */
[----:B------:R-:W-:Y:S05]  /*21f0*/  BRA.U !UP0, `(.L_x_62) ;  /* 0xfffffff908e07547 */ /* 0x000fea000b83ffff */
.L_x_55:
[----:B-----5:R-:W-:Y:S06]  /*2200*/  BAR.SYNC.DEFER_BLOCKING 0x0 ;  /* 0x0000000000007b1d */ /* 0x020fec0000010000 */
[----:B------:R-:W-:Y:S04]  /*2210*/  BSSY.RECONVERGENT B4, `(.L_x_63) ;  /* 0x0000004000047945 */ /* 0x000fe80003800200 */
[----:B------:R-:W-:Y:S05]  /*2220*/  @P3 BRA `(.L_x_64) ;  /* 0x0000000000083947 */ /* 0x000fea0003800000 */
[----:B------:R-:W2:Y:S02]  /*2230*/  SYNCS.CCTL.IV [UR12+0xc000] ;  /* 0x00c00000ff0079b1 */ /* 0x000ea4000800000c */
[----:B--2---:R-:W2:Y:S02]  /*2240*/  SYNCS.CCTL.IV [UR12+0xc010] ;  /* 0x00c01000ff0079b1 */ /* 0x004ea4000800000c */
.L_x_64:
[----:B------:R-:W-:Y:S05]  /*2250*/  BSYNC.RECONVERGENT B4 ;  /* 0x0000000000047941 */ /* 0x000fea0003800200 */
.L_x_63:
[----:B--2---:R-:W-:Y:S06]  /*2260*/  BAR.SYNC.DEFER_BLOCKING 0x0 ;  /* 0x0000000000007b1d */ /* 0x004fec0000010000 */
[----:B------:R-:W-:Y:S04]  /*2270*/  BSSY.RECONVERGENT B4, `(.L_x_65) ;  /* 0x0000004000047945 */ /* 0x000fe80003800200 */
[----:B------:R-:W-:Y:S05]  /*2280*/  @P3 BRA `(.L_x_66) ;  /* 0x0000000000083947 */ /* 0x000fea0003800000 */
[----:B------:R-:W2:Y:S02]  /*2290*/  SYNCS.CCTL.IV [UR12+0xc008] ;  /* 0x00c00800ff0079b1 */ /* 0x000ea4000800000c */
[----:B--2---:R-:W2:Y:S02]  /*22a0*/  SYNCS.CCTL.IV [UR12+0xc018] ;  /* 0x00c01800ff0079b1 */ /* 0x004ea4000800000c */
.L_x_66:
[----:B------:R-:W-:Y:S05]  /*22b0*/  BSYNC.RECONVERGENT B4 ;  /* 0x0000000000047941 */ /* 0x000fea0003800200 */
.L_x_65:
[----:B------:R-:W-:Y:S01]  /*22c0*/  ULOP3.LUT UR5, UR13, 0x3, URZ, 0xc0, !UPT ;  /* 0x000000030d057892 */ /* 0x000fe2000f8ec0ff */
[C---:B------:R-:W-:Y:S01]  /*22d0*/  IMAD.SHL.U32 R2, R0.reuse, 0x10, RZ ;  /* 0x0000001000027824 */ /* 0x040fe200078e00ff */
[----:B------:R-:W-:Y:S01]  /*22e0*/  USHF.L.U32 UR13, UR13, 0x5, URZ ;  /* 0x000000050d0d7899 */ /* 0x000fe200080006ff */
[C---:B------:R-:W-:Y:S01]  /*22f0*/  IMAD.SHL.U32 R3, R0.reuse, 0x100, RZ ;  /* 0x0000010000037824 */ /* 0x040fe200078e00ff */
[----:B------:R-:W-:Y:S01]  /*2300*/  ULEA UR4, UR5, UR24, 0x15 ;  /* 0x0000001805047291 */ /* 0x000fe2000f8ea8ff */
[----:B------:R-:W-:Y:S01]  /*2310*/  IMAD.SHL.U32 R0, R0, 0x80, RZ ;  /* 0x0000008000007824 */ /* 0x000fe200078e00ff */
[----:B------:R-:W-:Y:S02]  /*2320*/  ULOP3.LUT UR13, UR13, 0x80, URZ, 0xc0, !UPT ;  /* 0x000000800d0d7892 */ /* 0x000fe4000f8ec0ff */
[----:B------:R-:W-:Y:S02]  /*2330*/  LOP3.LUT R3, R2, 0x8070, R3, 0xc8, !PT ;  /* 0x0000807002037812 */ /* 0x000fe400078ec803 */
[----:B------:R-:W-:Y:S01]  /*2340*/  ELECT P0, URZ, PT ;  /* 0x0000000000ff782f */ /* 0x000fe20003800000 */
[----:B------:R-:W-:Y:S01]  /*2350*/  UIADD3 UR4, UPT, UPT, UR4, UR13, URZ ;  /* 0x0000000d04047290 */ /* 0x000fe2000fffe0ff */
[----:B------:R-:W-:Y:S01]  /*2360*/  LOP3.LUT R0, R3, 0x3f80, R0, 0xf8, !PT ;  /* 0x00003f8003007812 */ /* 0x000fe200078ef800 */
[----:B------:R-:W-:Y:S01]  /*2370*/  UMOV UR6, UR11 ;  /* 0x0000000b00067c82 */ /* 0x000fe20008000000 */
[----:B------:R-:W-:-:S02]  /*2380*/  ISETP.LT.U32.AND P0, PT, R132, 0x80, P0 ;  /* 0x000000808400780c */ /* 0x000fc40000701070 */
[C---:B------:R-:W-:Y:S02]  /*2390*/  LOP3.LUT R2, R0.reuse, 0x10, RZ, 0x3c, !PT ;  /* 0x0000001000027812 */ /* 0x040fe400078e3cff */
[----:B------:R-:W-:Y:S02]  /*23a0*/  LOP3.LUT R3, R0, 0x20, RZ, 0x3c, !PT ;  /* 0x0000002000037812 */ /* 0x000fe400078e3cff */
[----:B----4-:R-:W3:Y:S01]  /*23b0*/  LDTM.x128 R4, tmem[UR4] ;  /* 0x00000004000479ee */ /* 0x010ee200083c0000 */
[----:B------:R-:W-:Y:S01]  /*23c0*/  NOP ;  /* 0x0000000000007918 */ /* 0x000fe20000000000 */
[----:B------:R-:W-:Y:S02]  /*23d0*/  ULEA UR4, UR5, UR12, 0xe ;  /* 0x0000000c05047291 */ /* 0x000fe4000f8e70ff */
[----:B------:R-:W-:-:S03]  /*23e0*/  ULEA UR5, UR5, UR16, 0x6 ;  /* 0x0000001005057291 */ /* 0x000fc6000f8e30ff */
[----:B---3--:R-:W-:Y:S01]  /*23f0*/  VOTEU.ANY UP1, P0 ;  /* 0x0000000000ff7886 */ /* 0x008fe20000020100 */
[----:B--2---:R-:W-:Y:S06]  /*2400*/  BAR.SYNC.DEFER_BLOCKING 0x0 ;  /* 0x0000000000007b1d */ /* 0x004fec0000010000 */
[----:B------:R-:W-:Y:S01]  /*2410*/  VOTEU.ANY UP0, P0 ;  /* 0x0000000000ff7886 */ /* 0x000fe20000000100 */
[----:B------:R-:W-:Y:S02]  /*2420*/  F2FP.BF16.F32.PACK_AB R4, R5, R4 ;  /* 0x000000040504723e */ /* 0x000fe400000010ff */
[----:B------:R-:W-:-:S02]  /*2430*/  F2FP.BF16.F32.PACK_AB R68, R69, R68 ;  /* 0x000000444544723e */ /* 0x000fc400000010ff */
[----:B------:R-:W-:Y:S02]  /*2440*/  F2FP.BF16.F32.PACK_AB R5, R7, R6 ;  /* 0x000000060705723e */ /* 0x000fe400000010ff */
[----:B------:R-:W-:Y:S02]  /*2450*/  F2FP.BF16.F32.PACK_AB R12, R13, R12 ;  /* 0x0000000c0d0c723e */ /* 0x000fe400000010ff */
[----:B------:R-:W-:Y:S02]  /*2460*/  F2FP.BF16.F32.PACK_AB R69, R71, R70 ;  /* 0x000000464745723e */ /* 0x000fe400000010ff */
[----:B------:R-:W-:Y:S02]  /*2470*/  F2FP.BF16.F32.PACK_AB R76, R77, R76 ;  /* 0x0000004c4d4c723e */ /* 0x000fe400000010ff */
[----:B------:R-:W-:Y:S02]  /*2480*/  F2FP.BF16.F32.PACK_AB R6, R9, R8 ;  /* 0x000000080906723e */ /* 0x000fe400000010ff */
[----:B------:R-:W-:-:S02]  /*2490*/  F2FP.BF16.F32.PACK_AB R7, R11, R10 ;  /* 0x0000000a0b07723e */ /* 0x000fc400000010ff */
[----:B------:R-:W-:Y:S02]  /*24a0*/  F2FP.BF16.F32.PACK_AB R13, R15, R14 ;  /* 0x0000000e0f0d723e */ /* 0x000fe400000010ff */
[----:B------:R-:W-:Y:S01]  /*24b0*/  F2FP.BF16.F32.PACK_AB R20, R21, R20 ;  /* 0x000000141514723e */ /* 0x000fe200000010ff */
[----:B------:R2:W-:Y:S01]  /*24c0*/  STS.128 [R0+UR12], R4 ;  /* 0x0000000400007988 */ /* 0x0005e20008000c0c */
[----:B------:R-:W-:Y:S02]  /*24d0*/  F2FP.BF16.F32.PACK_AB R70, R73, R72 ;  /* 0x000000484946723e */ /* 0x000fe400000010ff */
[----:B------:R-:W-:Y:S02]  /*24e0*/  F2FP.BF16.F32.PACK_AB R71, R75, R74 ;  /* 0x0000004a4b47723e */ /* 0x000fe400000010ff */
[----:B------:R-:W-:Y:S02]  /*24f0*/  F2FP.BF16.F32.PACK_AB R77, R79, R78 ;  /* 0x0000004e4f4d723e */ /* 0x000fe400000010ff */
[----:B------:R-:W-:Y:S01]  /*2500*/  F2FP.BF16.F32.PACK_AB R84, R85, R84 ;  /* 0x000000545554723e */ /* 0x000fe200000010ff */
[----:B------:R3:W-:Y:S01]  /*2510*/  STS.128 [R0+UR12+0x4000], R68 ;  /* 0x0040004400007988 */ /* 0x0007e20008000c0c */
[----:B------:R-:W-:-:S02]  /*2520*/  F2FP.BF16.F32.PACK_AB R14, R17, R16 ;  /* 0x00000010110e723e */ /* 0x000fc400000010ff */
[----:B------:R-:W-:Y:S02]  /*2530*/  F2FP.BF16.F32.PACK_AB R15, R19, R18 ;  /* 0x00000012130f723e */ /* 0x000fe400000010ff */
[----:B------:R-:W-:Y:S02]  /*2540*/  F2FP.BF16.F32.PACK_AB R21, R23, R22 ;  /* 0x000000161715723e */ /* 0x000fe400000010ff */
[----:B------:R-:W-:Y:S01]  /*2550*/  F2FP.BF16.F32.PACK_AB R28, R29, R28 ;  /* 0x0000001c1d1c723e */ /* 0x000fe200000010ff */
[----:B------:R4:W-:Y:S01]  /*2560*/  STS.128 [R2+UR12], R12 ;  /* 0x0000000c02007988 */ /* 0x0009e20008000c0c */
[----:B------:R-:W-:Y:S02]  /*2570*/  F2FP.BF16.F32.PACK_AB R78, R81, R80 ;  /* 0x00000050514e723e */ /* 0x000fe400000010ff */
[----:B------:R-:W-:Y:S02]  /*2580*/  F2FP.BF16.F32.PACK_AB R79, R83, R82 ;  /* 0x00000052534f723e */ /* 0x000fe400000010ff */
[----:B------:R-:W-:-:S02]  /*2590*/  F2FP.BF16.F32.PACK_AB R85, R87, R86 ;  /* 0x000000565755723e */ /* 0x000fc400000010ff */
[----:B------:R-:W-:Y:S01]  /*25a0*/  F2FP.BF16.F32.PACK_AB R92, R93, R92 ;  /* 0x0000005c5d5c723e */ /* 0x000fe200000010ff */
[----:B------:R4:W-:Y:S01]  /*25b0*/  STS.128 [R2+UR12+0x4000], R76 ;  /* 0x0040004c02007988 */ /* 0x0009e20008000c0c */
[----:B------:R-:W-:Y:S02]  /*25c0*/  F2FP.BF16.F32.PACK_AB R22, R25, R24 ;  /* 0x000000181916723e */ /* 0x000fe400000010ff */
[----:B------:R-:W-:Y:S02]  /*25d0*/  F2FP.BF16.F32.PACK_AB R23, R27, R26 ;  /* 0x0000001a1b17723e */ /* 0x000fe400000010ff */
[----:B------:R-:W-:Y:S02]  /*25e0*/  F2FP.BF16.F32.PACK_AB R29, R31, R30 ;  /* 0x0000001e1f1d723e */ /* 0x000fe400000010ff */
[----:B------:R-:W-:Y:S01]  /*25f0*/  F2FP.BF16.F32.PACK_AB R36, R37, R36 ;  /* 0x000000242524723e */ /* 0x000fe200000010ff */
[----:B------:R4:W-:Y:S01]  /*2600*/  STS.128 [R3+UR12], R20 ;  /* 0x0000001403007988 */ /* 0x0009e20008000c0c */
[----:B------:R-:W-:-:S02]  /*2610*/  F2FP.BF16.F32.PACK_AB R86, R89, R88 ;  /* 0x000000585956723e */ /* 0x000fc400000010ff */
[----:B------:R-:W-:Y:S02]  /*2620*/  F2FP.BF16.F32.PACK_AB R87, R91, R90 ;  /* 0x0000005a5b57723e */ /* 0x000fe400000010ff */
[----:B------:R-:W-:Y:S02]  /*2630*/  F2FP.BF16.F32.PACK_AB R93, R95, R94 ;  /* 0x0000005e5f5d723e */ /* 0x000fe400000010ff */
[----:B------:R-:W-:Y:S01]  /*2640*/  F2FP.BF16.F32.PACK_AB R100, R101, R100 ;  /* 0x000000646564723e */ /* 0x000fe200000010ff */
[----:B------:R4:W-:Y:S01]  /*2650*/  STS.128 [R3+UR12+0x4000], R84 ;  /* 0x0040005403007988 */ /* 0x0009e20008000c0c */
[----:B------:R-:W-:Y:S02]  /*2660*/  F2FP.BF16.F32.PACK_AB R30, R33, R32 ;  /* 0x00000020211e723e */ /* 0x000fe400000010ff */
[----:B------:R-:W-:Y:S02]  /*2670*/  F2FP.BF16.F32.PACK_AB R31, R35, R34 ;  /* 0x00000022231f723e */ /* 0x000fe400000010ff */
[----:B------:R-:W-:-:S02]  /*2680*/  F2FP.BF16.F32.PACK_AB R37, R39, R38 ;  /* 0x000000262725723e */ /* 0x000fc400000010ff */
[----:B------:R-:W-:Y:S02]  /*2690*/  F2FP.BF16.F32.PACK_AB R44, R45, R44 ;  /* 0x0000002c2d2c723e */ /* 0x000fe400000010ff */
[----:B------:R-:W-:Y:S02]  /*26a0*/  F2FP.BF16.F32.PACK_AB R94, R97, R96 ;  /* 0x00000060615e723e */ /* 0x000fe400000010ff */
[----:B------:R-:W-:Y:S02]  /*26b0*/  F2FP.BF16.F32.PACK_AB R95, R99, R98 ;  /* 0x00000062635f723e */ /* 0x000fe400000010ff */
[----:B------:R-:W-:Y:S02]  /*26c0*/  F2FP.BF16.F32.PACK_AB R101, R103, R102 ;  /* 0x000000666765723e */ /* 0x000fe400000010ff */
[----:B------:R-:W-:Y:S02]  /*26d0*/  F2FP.BF16.F32.PACK_AB R108, R109, R108 ;  /* 0x0000006c6d6c723e */ /* 0x000fe400000010ff */
[----:B------:R-:W-:-:S02]  /*26e0*/  LOP3.LUT R8, R0, 0x30, RZ, 0x3c, !PT ;  /* 0x0000003000087812 */ /* 0x000fc400078e3cff */
[----:B------:R-:W-:Y:S02]  /*26f0*/  F2FP.BF16.F32.PACK_AB R38, R41, R40 ;  /* 0x000000282926723e */ /* 0x000fe400000010ff */
[----:B------:R-:W-:Y:S01]  /*2700*/  F2FP.BF16.F32.PACK_AB R39, R43, R42 ;  /* 0x0000002a2b27723e */ /* 0x000fe200000010ff */
[----:B------:R4:W-:Y:S01]  /*2710*/  STS.128 [R8+UR12], R28 ;  /* 0x0000001c08007988 */ /* 0x0009e20008000c0c */
[----:B------:R-:W-:Y:S02]  /*2720*/  F2FP.BF16.F32.PACK_AB R45, R47, R46 ;  /* 0x0000002e2f2d723e */ /* 0x000fe400000010ff */
[----:B------:R-:W-:Y:S01]  /*2730*/  F2FP.BF16.F32.PACK_AB R52, R53, R52 ;  /* 0x000000343534723e */ /* 0x000fe200000010ff */
[----:B------:R4:W-:Y:S01]  /*2740*/  STS.128 [R8+UR12+0x4000], R92 ;  /* 0x0040005c08007988 */ /* 0x0009e20008000c0c */
[----:B------:R-:W-:Y:S02]  /*2750*/  F2FP.BF16.F32.PACK_AB R102, R105, R104 ;  /* 0x000000686966723e */ /* 0x000fe400000010ff */
[----:B------:R-:W-:-:S02]  /*2760*/  F2FP.BF16.F32.PACK_AB R103, R107, R106 ;  /* 0x0000006a6b67723e */ /* 0x000fc400000010ff */
[----:B------:R-:W-:Y:S02]  /*2770*/  F2FP.BF16.F32.PACK_AB R109, R111, R110 ;  /* 0x0000006e6f6d723e */ /* 0x000fe400000010ff */
[----:B------:R-:W-:Y:S02]  /*2780*/  F2FP.BF16.F32.PACK_AB R116, R117, R116 ;  /* 0x000000747574723e */ /* 0x000fe400000010ff */
[----:B------:R-:W-:Y:S02]  /*2790*/  LOP3.LUT R9, R0, 0x40, RZ, 0x3c, !PT ;  /* 0x0000004000097812 */ /* 0x000fe400078e3cff */
[----:B------:R-:W-:Y:S02]  /*27a0*/  F2FP.BF16.F32.PACK_AB R46, R49, R48 ;  /* 0x00000030312e723e */ /* 0x000fe400000010ff */
[----:B------:R-:W-:Y:S01]  /*27b0*/  F2FP.BF16.F32.PACK_AB R47, R51, R50 ;  /* 0x00000032332f723e */ /* 0x000fe200000010ff */
[----:B------:R4:W-:Y:S01]  /*27c0*/  STS.128 [R9+UR12], R36 ;  /* 0x0000002409007988 */ /* 0x0009e20008000c0c */
[----:B------:R-:W-:-:S02]  /*27d0*/  F2FP.BF16.F32.PACK_AB R53, R55, R54 ;  /* 0x000000363735723e */ /* 0x000fc400000010ff */
[----:B------:R-:W-:Y:S01]  /*27e0*/  F2FP.BF16.F32.PACK_AB R60, R61, R60 ;  /* 0x0000003c3d3c723e */ /* 0x000fe200000010ff */
[----:B------:R4:W-:Y:S01]  /*27f0*/  STS.128 [R9+UR12+0x4000], R100 ;  /* 0x0040006409007988 */ /* 0x0009e20008000c0c */
        /* <DEDUP_REMOVED lines=13> */
[C---:B--2---:R-:W-:Y:S02]  /*28d0*/  LOP3.LUT R4, R0.reuse, 0x60, RZ, 0x3c, !PT ;  /* 0x0000006000047812 */ /* 0x044fe400078e3cff */
[----:B------:R-:W-:Y:S02]  /*28e0*/  F2FP.BF16.F32.PACK_AB R62, R65, R64 ;  /* 0x00000040413e723e */ /* 0x000fe400000010ff */
[----:B------:R-:W-:Y:S01]  /*28f0*/  F2FP.BF16.F32.PACK_AB R63, R67, R66 ;  /* 0x00000042433f723e */ /* 0x000fe200000010ff */
[----:B------:R4:W-:Y:S01]  /*2900*/  STS.128 [R4+UR12], R52 ;  /* 0x0000003404007988 */ /* 0x0009e20008000c0c */
[----:B------:R-:W-:Y:S02]  /*2910*/  F2FP.BF16.F32.PACK_AB R126, R129, R128 ;  /* 0x00000080817e723e */ /* 0x000fe400000010ff */
[----:B------:R-:W-:Y:S01]  /*2920*/  F2FP.BF16.F32.PACK_AB R127, R131, R130 ;  /* 0x00000082837f723e */ /* 0x000fe200000010ff */
[----:B------:R4:W-:Y:S01]  /*2930*/  STS.128 [R4+UR12+0x4000], R116 ;  /* 0x0040007404007988 */ /* 0x0009e20008000c0c */
[----:B---3--:R-:W-:-:S05]  /*2940*/  LOP3.LUT R0, R0, 0x70, RZ, 0x3c, !PT ;  /* 0x0000007000007812 */ /* 0x008fca00078e3cff */
[----:B------:R4:W-:Y:S04]  /*2950*/  STS.128 [R0+UR12], R60 ;  /* 0x0000003c00007988 */ /* 0x0009e80008000c0c */
[----:B------:R4:W-:Y:S01]  /*2960*/  STS.128 [R0+UR12+0x4000], R124 ;  /* 0x0040007c00007988 */ /* 0x0009e20008000c0c */
[----:B------:R2:W-:Y:S06]  /*2970*/  MEMBAR.ALL.CTA ;  /* 0x0000000000007992 */ /* 0x0005ec0000008000 */
[----:B--2---:R-:W2:Y:S02]  /*2980*/  FENCE.VIEW.ASYNC.S ;  /* 0x00000000000073c6 */ /* 0x004ea40000000000 */
[----:B--2---:R-:W-:Y:S06]  /*2990*/  BAR.SYNC.DEFER_BLOCKING 0x0 ;  /* 0x0000000000007b1d */ /* 0x004fec0000010000 */
[----:B------:R4:W-:Y:S01]  /*29a0*/  @UP1 UTMASTG.2D [UR4], [UR14] ;  /* 0x000000040e0013b5 */ /* 0x0009e20008008000 */
[----:B------:R0:W-:Y:S01]  /*29b0*/  UTMACMDFLUSH ;  /* 0x00000000000079b7 */ /* 0x0001e20000000000 */
[----:B------:R-:W-:-:S04]  /*29c0*/  DEPBAR.LE SB0, 0x0 ;  /* 0x000080000000791a */ /* 0x000fc80000000000 */
[----:B------:R-:W-:Y:S08]  /*29d0*/  BAR.SYNC.DEFER_BLOCKING 0x0 ;  /* 0x0000000000007b1d */ /* 0x000ff00000010000 */
[----:B------:R-:W-:Y:S06]  /*29e0*/  BAR.SYNC.DEFER_BLOCKING 0x0 ;  /* 0x0000000000007b1d */ /* 0x000fec0000010000 */
[----:B----4-:R-:W-:Y:S05]  /*29f0*/  @P2 BRA `(.L_x_67) ;  /* 0x0000000000a02947 */ /* 0x010fea0003800000 */
[----:B------:R-:W2:Y:S01]  /*2a00*/  S2UR UR5, SR_CgaCtaId ;  /* 0x00000000000579c3 */ /* 0x000ea20000008800 */
[----:B------:R-:W-:Y:S01]  /*2a10*/  NOP ;  /* 0x0000000000007918 */ /* 0x000fe20000000000 */
[----:B------:R-:W-:Y:S01]  /*2a20*/  UMOV UR4, 0x50 ;  /* 0x0000005000047882 */ /* 0x000fe20000000000 */
[----:B------:R-:W-:Y:S02]  /*2a30*/  IMAD.U32 R0, RZ, RZ, UR24 ;  /* 0x00000018ff007e24 */ /* 0x000fe4000f8e00ff */
[----:B------:R-:W-:Y:S02]  /*2a40*/  IMAD.MOV.U32 R3, RZ, RZ, 0xff ;  /* 0x000000ffff037424 */ /* 0x000fe400078e00ff */
[----:B------:R-:W-:Y:S01]  /*2a50*/  IMAD.MOV.U32 R7, RZ, RZ, 0x1 ;  /* 0x00000001ff077424 */ /* 0x000fe200078e00ff */
[----:B------:R-:W-:-:S04]  /*2a60*/  LOP3.LUT R0, R0, 0xffff, RZ, 0xc0, !PT ;  /* 0x0000ffff00007812 */ /* 0x000fc800078ec0ff */
[----:B------:R-:W-:-:S05]  /*2a70*/  SHF.R.U32.HI R0, RZ, 0x5, R0 ;  /* 0x00000005ff007819 */ /* 0x000fca0000011600 */
[----:B------:R-:W-:Y:S01]  /*2a80*/  VIADD R2, R0, 0x10 ;  /* 0x0000001000027836 */ /* 0x000fe20000000000 */
[----:B------:R-:W-:Y:S01]  /*2a90*/  SHF.L.U32 R0, R3, R0, RZ ;  /* 0x0000000003007219 */ /* 0x000fe200000006ff */
[----:B--2---:R-:W-:-:S03]  /*2aa0*/  ULEA UR6, UR5, UR4, 0x18 ;  /* 0x0000000405067291 */ /* 0x004fc6000f8ec0ff */
[----:B------:R-:W-:-:S04]  /*2ab0*/  SHF.L.U32 R3, R7, R2, RZ ;  /* 0x0000000207037219 */ /* 0x000fc800000006ff */
[----:B------:R-:W-:Y:S02]  /*2ac0*/  LOP3.LUT R0, R3, R0, RZ, 0xfc, !PT ;  /* 0x0000000003007212 */ /* 0x000fe400078efcff */
[----:B------:R-:W2:Y:S02]  /*2ad0*/  LDS R5, [UR6] ;  /* 0x00000006ff057984 */ /* 0x000ea40008000800 */
[C---:B------:R-:W-:Y:S02]  /*2ae0*/  LOP3.LUT R2, R0.reuse, 0xffff, RZ, 0xc0, !PT ;  /* 0x0000ffff00027812 */ /* 0x040fe400078ec0ff */
[----:B--2---:R-:W-:-:S04]  /*2af0*/  LOP3.LUT R3, R0, 0xffff, R5, 0x80, !PT ;  /* 0x0000ffff00037812 */ /* 0x004fc800078e8005 */
[----:B------:R-:W-:-:S13]  /*2b00*/  ISETP.NE.AND P0, PT, R3, R2, PT ;  /* 0x000000020300720c */ /* 0x000fda0003f05270 */
[----:B------:R-:W-:Y:S05]  /*2b10*/  @P0 BRA `(.L_x_68) ;  /* 0x0000000000500947 */ /* 0x000fea0003800000 */
[----:B------:R-:W-:Y:S02]  /*2b20*/  SHF.R.U32.HI R5, RZ, 0x10, R5 ;  /* 0x00000010ff057819 */ /* 0x000fe40000011605 */
[----:B------:R-:W-:-:S04]  /*2b30*/  SHF.R.U32.HI R2, RZ, 0x10, R0 ;  /* 0x00000010ff027819 */ /* 0x000fc80000011600 */
[----:B------:R-:W-:-:S04]  /*2b40*/  LOP3.LUT R5, R5, R2, RZ, 0xc0, !PT ;  /* 0x0000000205057212 */ /* 0x000fc800078ec0ff */
[----:B------:R-:W-:-:S13]  /*2b50*/  ISETP.NE.AND P0, PT, R5, R2, PT ;  /* 0x000000020500720c */ /* 0x000fda0003f05270 */
[----:B------:R-:W-:Y:S05]  /*2b60*/  @P0 BRA `(.L_x_69) ;  /* 0x0000000000300947 */ /* 0x000fea0003800000 */
[----:B------:R-:W-:Y:S01]  /*2b70*/  R2UR UR4, R0 ;  /* 0x00000000000472ca */ /* 0x000fe200000e0000 */
[----:B------:R-:W-:Y:S01]  /*2b80*/  VOTEU.ANY UR5, UPT, PT ;  /* 0x0000000000057886 */ /* 0x000fe200038e0100 */
[----:B------:R-:W2:Y:S01]  /*2b90*/  S2R R0, SR_LANEID ;  /* 0x0000000000007919 */ /* 0x000ea20000000000 */
[----:B------:R-:W-:-:S10]  /*2ba0*/  UFLO.U32 UR5, UR5 ;  /* 0x00000005000572bd */ /* 0x000fd400080e0000 */
[----:B------:R-:W-:-:S06]  /*2bb0*/  ULOP3.LUT UR4, URZ, UR4, URZ, 0x33, !UPT ;  /* 0x00000004ff047292 */ /* 0x000fcc000f8e33ff */
[----:B------:R-:W-:-:S04]  /*2bc0*/  IMAD.U32 R2, RZ, RZ, UR4 ;  /* 0x00000004ff027e24 */ /* 0x000fc8000f8e00ff */
[----:B------:R-:W3:Y:S02]  /*2bd0*/  REDUX UR7, R2 ;  /* 0x00000000020773c4 */ /* 0x000ee40000000000 */
[----:B------:R4:W-:Y:S01]  /*2be0*/  UTCATOMSWS.AND URZ, UR4 ;  /* 0x0000000400ff79e3 */ /* 0x0009e20008000000 */
[----:B--2---:R-:W-:Y:S01]  /*2bf0*/  ISETP.EQ.U32.AND P0, PT, R0, UR5, PT ;  /* 0x0000000500007c0c */ /* 0x004fe2000bf02070 */
[----:B---3--:R-:W-:-:S12]  /*2c00*/  IMAD.U32 R0, RZ, RZ, UR7 ;  /* 0x00000007ff007e24 */ /* 0x008fd8000f8e00ff */
[----:B------:R4:W-:Y:S01]  /*2c10*/  @P0 ATOMS.AND RZ, [UR6], R0 ;  /* 0x00000000ffff098c */ /* 0x0009e2000a800006 */
[----:B------:R-:W-:Y:S05]  /*2c20*/  BRA `(.L_x_67) ;  /* 0x0000000000147947 */ /* 0x000fea0003800000 */
.L_x_69:
[----:B------:R-:W-:-:S07]  /*2c30*/  MOV R2, 0x2c50 ;  /* 0x00002c5000027802 */ /* 0x000fce0000000f00 */
[----:B-1----:R-:W-:Y:S05]  /*2c40*/  CALL.REL.NOINC `($__internal_0_$__cuda_sm10x_tcgen05_guardrail_trap_col_being_dealloced_not_returned_by_alloc) ;  /* 0x0000000000447944 */ /* 0x002fea0003c00000 */
[----:B------:R-:W-:Y:S05]  /*2c50*/  BRA `(.L_x_67) ;  /* 0x0000000000087947 */ /* 0x000fea0003800000 */
.L_x_68:
[----:B------:R-:W-:-:S07]  /*2c60*/  MOV R2, 0x2c80 ;  /* 0x00002c8000027802 */ /* 0x000fce0000000f00 */
[----:B-1----:R-:W-:Y:S05]  /*2c70*/  CALL.REL.NOINC `($__internal_2_$__cuda_sm10x_tcgen05_guardrail_trap_unallocated_columns_being_dealloced) ;  /* 0x0000000000507944 */ /* 0x002fea0003c00000 */
.L_x_67:
[----:B------:R-:W-:Y:S01]  /*2c80*/  NOP ;  /* 0x0000000000007918 */ /* 0x000fe20000000000 */
[----:B----4-:R-:W-:Y:S05]  /*2c90*/  EXIT ;  /* 0x000000000000794d */ /* 0x010fea0003800000 */
.L_x_56:
[----:B------:R-:W2:Y:S02]  /*2ca0*/  SYNCS.PHASECHK.TRANS64.TRYWAIT P0, [UR12+0xc000], RZ ;  /* 0x00c000ffff0075a7 */ /* 0x000ea4000800110c */
[----:B--2---:R-:W-:Y:S05]  /*2cb0*/  @!P0 BRA `(.L_x_56) ;  /* 0xfffffffc00f88947 */ /* 0x004fea000383ffff */
[----:B------:R-:W-:Y:S05]  /*2cc0*/  BRA `(.L_x_70) ;  /* 0xffffffec008c7947 */ /* 0x000fea000383ffff */
.L_x_58:
[----:B------:R-:W2:Y:S02]  /*2cd0*/  SYNCS.PHASECHK.TRANS64.TRYWAIT P1, [UR12+0xc010], RZ ;  /* 0x00c010ffff0075a7 */ /* 0x000ea4000802110c */
[----:B--2---:R-:W-:Y:S05]  /*2ce0*/  @!P1 BRA `(.L_x_58) ;  /* 0xfffffffc00f89947 */ /* 0x004fea000383ffff */
[----:B------:R-:W-:Y:S05]  /*2cf0*/  BRA `(.L_x_71) ;  /* 0xfffffff0000c7947 */ /* 0x000fea000383ffff */
.L_x_59:
[----:B------:R-:W3:Y:S02]  /*2d00*/  SYNCS.PHASECHK.TRANS64.TRYWAIT P0, [UR18+0xc000], R3 ;  /* 0x00c00003ff0075a7 */ /* 0x000ee40008001112 */
[----:B---3--:R-:W-:Y:S05]  /*2d10*/  @!P0 BRA `(.L_x_59) ;  /* 0xfffffffc00f88947 */ /* 0x008fea000383ffff */
[----:B------:R-:W-:Y:S05]  /*2d20*/  BRA `(.L_x_72) ;  /* 0xfffffff000947947 */ /* 0x000fea000383ffff */
.L_x_61:
[----:B------:R-:W3:Y:S02]  /*2d30*/  SYNCS.PHASECHK.TRANS64.TRYWAIT P0, [UR18+0xc010], R3 ;  /* 0x00c01003ff0075a7 */ /* 0x000ee40008001112 */
[----:B---3--:R-:W-:Y:S05]  /*2d40*/  @!P0 BRA `(.L_x_61) ;  /* 0xfffffffc00f88947 */ /* 0x008fea000383ffff */
[----:B------:R-:W-:Y:S05]  /*2d50*/  BRA `(.L_x_73) ;  /* 0xfffffff400087947 */ /* 0x000fea000383ffff */
        .weak           $__internal_0_$__cuda_sm10x_tcgen05_guardrail_trap_col_being_dealloced_not_returned_by_alloc
        .type           $__internal_0_$__cuda_sm10x_tcgen05_guardrail_trap_col_being_dealloced_not_returned_by_alloc,@function
        .size           $__internal_0_$__cuda_sm10x_tcgen05_guardrail_trap_col_being_dealloced_not_returned_by_alloc,($__internal_1_$__cuda_sm10x_tcgen05_guardrail_trap_phase_invalid_during_alloc - $__internal_0_$__cuda_sm10x_tcgen05_guardrail_trap_col_being_dealloced_not_returned_by_alloc)
$__internal_0_$__cuda_sm10x_tcgen05_guardrail_trap_col_being_dealloced_not_returned_by_alloc:
[----:B------:R-:W-:Y:S05]  /*2d60*/  BPT.TRAP 0x1 ;  /* 0x000000040000795c */ /* 0x000fea0000300000 */
[----:B------:R-:W-:-:S04]  /*2d70*/  IMAD.MOV.U32 R3, RZ, RZ, 0x0 ;  /* 0x00000000ff037424 */ /* 0x000fc800078e00ff */
[----:B------:R-:W-:Y:S05]  /*2d80*/  RET.REL.NODEC R2 `(gluon_tcgen05) ;  /* 0xffffffd0029c7950 */ /* 0x000fea0003c3ffff */
        .weak           $__internal_1_$__cuda_sm10x_tcgen05_guardrail_trap_phase_invalid_during_alloc
        .type           $__internal_1_$__cuda_sm10x_tcgen05_guardrail_trap_phase_invalid_during_alloc,@function
        .size           $__internal_1_$__cuda_sm10x_tcgen05_guardrail_trap_phase_invalid_during_alloc,($__internal_2_$__cuda_sm10x_tcgen05_guardrail_trap_unallocated_columns_being_dealloced - $__internal_1_$__cuda_sm10x_tcgen05_guardrail_trap_phase_invalid_during_alloc)
$__internal_1_$__cuda_sm10x_tcgen05_guardrail_trap_phase_invalid_during_alloc:
[----:B------:R-:W-:Y:S05]  /*2d90*/  BPT.TRAP 0x1 ;  /* 0x000000040000795c */ /* 0x000fea0000300000 */
[----:B------:R-:W-:-:S04]  /*2da0*/  IMAD.MOV.U32 R3, RZ, RZ, 0x0 ;  /* 0x00000000ff037424 */ /* 0x000fc800078e00ff */
[----:B------:R-:W-:Y:S05]  /*2db0*/  RET.REL.NODEC R2 `(gluon_tcgen05) ;  /* 0xffffffd002907950 */ /* 0x000fea0003c3ffff */
        .weak           $__internal_2_$__cuda_sm10x_tcgen05_guardrail_trap_unallocated_columns_being_dealloced
        .type           $__internal_2_$__cuda_sm10x_tcgen05_guardrail_trap_unallocated_columns_being_dealloced,@function
        .size           $__internal_2_$__cuda_sm10x_tcgen05_guardrail_trap_unallocated_columns_being_dealloced,(.L_x_77 - $__internal_2_$__cuda_sm10x_tcgen05_guardrail_trap_unallocated_columns_being_dealloced)
$__internal_2_$__cuda_sm10x_tcgen05_guardrail_trap_unallocated_columns_being_dealloced:
[----:B------:R-:W-:Y:S05]  /*2dc0*/  BPT.TRAP 0x1 ;  /* 0x000000040000795c */ /* 0x000fea0000300000 */
[----:B------:R-:W-:-:S04]  /*2dd0*/  IMAD.MOV.U32 R3, RZ, RZ, 0x0 ;  /* 0x00000000ff037424 */ /* 0x000fc800078e00ff */
[----:B------:R-:W-:Y:S05]  /*2de0*/  RET.REL.NODEC R2 `(gluon_tcgen05) ;  /* 0xffffffd002847950 */ /* 0x000fea0003c3ffff */
.L_x_74:
[----:B------:R-:W-:-:S00]  /*2df0*/  BRA `(.L_x_74) ;  /* 0xfffffffc00fc7947 */ /* 0x000fc0000383ffff */
[----:B------:R-:W-:-:S00]  /*2e00*/  NOP ;  /* 0x0000000000007918 */ /* 0x000fc00000000000 */
[----:B------:R-:W-:-:S00]  /*2e10*/  NOP ;  /* 0x0000000000007918 */ /* 0x000fc00000000000 */
[----:B------:R-:W-:-:S00]  /*2e20*/  NOP ;  /* 0x0000000000007918 */ /* 0x000fc00000000000 */
[----:B------:R-:W-:-:S00]  /*2e30*/  NOP ;  /* 0x0000000000007918 */ /* 0x000fc00000000000 */
[----:B------:R-:W-:-:S00]  /*2e40*/  NOP ;  /* 0x0000000000007918 */ /* 0x000fc00000000000 */
[----:B------:R-:W-:-:S00]  /*2e50*/  NOP ;  /* 0x0000000000007918 */ /* 0x000fc00000000000 */
[----:B------:R-:W-:-:S00]  /*2e60*/  NOP ;  /* 0x0000000000007918 */ /* 0x000fc00000000000 */
[----:B------:R-:W-:-:S00]  /*2e70*/  NOP ;  /* 0x0000000000007918 */ /* 0x000fc00000000000 */
.L_x_77:


//--------------------- .nv.shared.gluon_tcgen05  --------------------------
	.section	.nv.shared.gluon_tcgen05,"aw",@nobits
	.sectionflags	@""
	.align	16
	.zero		1024


//--------------------- .nv.shared.reserved.0     --------------------------
	.section	.nv.shared.reserved.0,"aw",@nobits
	.align	8
	.weak		__nv_reservedSMEM_offset_0_alias
	.size		__nv_reservedSMEM_offset_0_alias, 0, 64
	.other		__nv_reservedSMEM_offset_0_alias,@"STO_CUDA_RESERVED_SHARED STV_DEFAULT"
__nv_reservedSMEM_offset_0_alias:
	.zero		0
.nv.shared.reserved.0:
	.zero		64
	.weak		__nv_reservedSMEM_allocation_phase
	.type		__nv_reservedSMEM_allocation_phase,@object
	.size		__nv_reservedSMEM_allocation_phase,(.L_0 - __nv_reservedSMEM_allocation_phase)
__nv_reservedSMEM_allocation_phase:
	.zero		1
.L_0:
	.zero		7
	.weak		__nv_reservedSMEM_devtool_atexit_pc
	.type		__nv_reservedSMEM_devtool_atexit_pc,@object
	.size		__nv_reservedSMEM_devtool_atexit_pc,(__nv_reservedSMEM_allocation_mask - __nv_reservedSMEM_devtool_atexit_pc)
__nv_reservedSMEM_devtool_atexit_pc:
	.zero		8
	.weak		__nv_reservedSMEM_allocation_mask
	.type		__nv_reservedSMEM_allocation_mask,@object
	.size		__nv_reservedSMEM_allocation_mask,(.L_2 - __nv_reservedSMEM_allocation_mask)
__nv_reservedSMEM_allocation_mask:
	.zero		4
.L_2:


//--------------------- .nv.constant0.gluon_tcgen05 --------------------------
	.section	.nv.constant0.gluon_tcgen05,"a",@progbits
	.sectionflags	@""
	.align	4
.nv.constant0.gluon_tcgen05:
	.zero		976


//--------------------- SYMBOLS --------------------------

	.type		.nv.reservedSmem.offset0,@object
	.size		.nv.reservedSmem.offset0,0x4
	.type		.nv.reservedSmem.cap,@object
	.size		.nv.reservedSmem.cap,0x4
